//
// Generated by NVIDIA NVVM Compiler
//
// Compiler Build ID: CL-36424714
// Cuda compilation tools, release 13.0, V13.0.88
// Based on NVVM 20.0.0
//

.version 9.0
.target sm_100
.address_size 64

	// .globl	_Z20BlockBitonicSortCudaPiii
.extern .shared .align 16 .b8 shareA[];

.visible .entry _Z20BlockBitonicSortCudaPiii(
	.param .u64 .ptr .align 1 _Z20BlockBitonicSortCudaPiii_param_0,
	.param .u32 _Z20BlockBitonicSortCudaPiii_param_1,
	.param .u32 _Z20BlockBitonicSortCudaPiii_param_2
)
{
	.reg .pred 	%p<99>;
	.reg .b32 	%r<306>;
	.reg .b64 	%rd<22>;

	ld.param.u64 	%rd6, [_Z20BlockBitonicSortCudaPiii_param_0];
	ld.param.u32 	%r147, [_Z20BlockBitonicSortCudaPiii_param_1];
	ld.param.u32 	%r148, [_Z20BlockBitonicSortCudaPiii_param_2];
	cvta.to.global.u64 	%rd1, %rd6;
	mov.u32 	%r1, %tid.x;
	mov.u32 	%r2, %ctaid.x;
	mov.u32 	%r3, %ntid.x;
	mad.lo.s32 	%r4, %r2, %r3, %r1;
	setp.lt.s32 	%p1, %r148, 1;
	@%p1 bra 	$L__BB0_57;
	mul.lo.s32 	%r5, %r148, %r4;
	mul.lo.s32 	%r6, %r148, %r1;
	and.b32  	%r7, %r148, 7;
	setp.lt.u32 	%p2, %r148, 8;
	mov.b32 	%r289, 0;
	@%p2 bra 	$L__BB0_28;
	and.b32  	%r289, %r148, 2147483640;
	mov.b32 	%r275, 0;
$L__BB0_3:
	.pragma "nounroll";
	add.s32 	%r10, %r275, %r5;
	setp.ge.s32 	%p3, %r10, %r147;
	mul.wide.s32 	%rd7, %r10, 4;
	add.s64 	%rd2, %rd1, %rd7;
	@%p3 bra 	$L__BB0_5;
	ld.global.u32 	%r276, [%rd2];
	bra.uni 	$L__BB0_6;
$L__BB0_5:
	mov.b32 	%r276, 1001;
	st.global.u32 	[%rd2], %r276;
$L__BB0_6:
	add.s32 	%r152, %r275, %r6;
	shl.b32 	%r153, %r152, 2;
	mov.u32 	%r154, shareA;
	add.s32 	%r13, %r154, %r153;
	st.shared.u32 	[%r13], %r276;
	add.s32 	%r155, %r10, 1;
	setp.ge.s32 	%p4, %r155, %r147;
	@%p4 bra 	$L__BB0_8;
	ld.global.u32 	%r277, [%rd2+4];
	bra.uni 	$L__BB0_9;
$L__BB0_8:
	mov.b32 	%r277, 1001;
	st.global.u32 	[%rd2+4], %r277;
$L__BB0_9:
	st.shared.u32 	[%r13+4], %r277;
	add.s32 	%r157, %r10, 2;
	setp.ge.s32 	%p5, %r157, %r147;
	@%p5 bra 	$L__BB0_11;
	ld.global.u32 	%r278, [%rd2+8];
	bra.uni 	$L__BB0_12;
$L__BB0_11:
	mov.b32 	%r278, 1001;
	st.global.u32 	[%rd2+8], %r278;
$L__BB0_12:
	st.shared.u32 	[%r13+8], %r278;
	add.s32 	%r159, %r10, 3;
	setp.ge.s32 	%p6, %r159, %r147;
	@%p6 bra 	$L__BB0_14;
	ld.global.u32 	%r279, [%rd2+12];
	bra.uni 	$L__BB0_15;
$L__BB0_14:
	mov.b32 	%r279, 1001;
	st.global.u32 	[%rd2+12], %r279;
$L__BB0_15:
	st.shared.u32 	[%r13+12], %r279;
	add.s32 	%r161, %r10, 4;
	setp.ge.s32 	%p7, %r161, %r147;
	@%p7 bra 	$L__BB0_17;
	ld.global.u32 	%r280, [%rd2+16];
	bra.uni 	$L__BB0_18;
$L__BB0_17:
	mov.b32 	%r280, 1001;
	st.global.u32 	[%rd2+16], %r280;
$L__BB0_18:
	st.shared.u32 	[%r13+16], %r280;
	add.s32 	%r163, %r10, 5;
	setp.ge.s32 	%p8, %r163, %r147;
	@%p8 bra 	$L__BB0_20;
	ld.global.u32 	%r281, [%rd2+20];
	bra.uni 	$L__BB0_21;
$L__BB0_20:
	mov.b32 	%r281, 1001;
	st.global.u32 	[%rd2+20], %r281;
$L__BB0_21:
	st.shared.u32 	[%r13+20], %r281;
	add.s32 	%r165, %r10, 6;
	setp.ge.s32 	%p9, %r165, %r147;
	@%p9 bra 	$L__BB0_23;
	ld.global.u32 	%r282, [%rd2+24];
	bra.uni 	$L__BB0_24;
$L__BB0_23:
	mov.b32 	%r282, 1001;
	st.global.u32 	[%rd2+24], %r282;
$L__BB0_24:
	st.shared.u32 	[%r13+24], %r282;
	add.s32 	%r167, %r10, 7;
	setp.ge.s32 	%p10, %r167, %r147;
	@%p10 bra 	$L__BB0_26;
	ld.global.u32 	%r283, [%rd2+28];
	bra.uni 	$L__BB0_27;
$L__BB0_26:
	mov.b32 	%r283, 1001;
	st.global.u32 	[%rd2+28], %r283;
$L__BB0_27:
	st.shared.u32 	[%r13+28], %r283;
	add.s32 	%r275, %r275, 8;
	setp.ne.s32 	%p11, %r275, %r289;
	@%p11 bra 	$L__BB0_3;
$L__BB0_28:
	setp.eq.s32 	%p12, %r7, 0;
	@%p12 bra 	$L__BB0_57;
	and.b32  	%r30, %r148, 3;
	setp.lt.u32 	%p13, %r7, 4;
	@%p13 bra 	$L__BB0_43;
	add.s32 	%r31, %r289, %r5;
	setp.ge.s32 	%p14, %r31, %r147;
	mul.wide.s32 	%rd8, %r31, 4;
	add.s64 	%rd3, %rd1, %rd8;
	@%p14 bra 	$L__BB0_32;
	ld.global.u32 	%r285, [%rd3];
	bra.uni 	$L__BB0_33;
$L__BB0_32:
	mov.b32 	%r285, 1001;
	st.global.u32 	[%rd3], %r285;
$L__BB0_33:
	add.s32 	%r170, %r289, %r6;
	shl.b32 	%r171, %r170, 2;
	mov.u32 	%r172, shareA;
	add.s32 	%r34, %r172, %r171;
	st.shared.u32 	[%r34], %r285;
	add.s32 	%r173, %r31, 1;
	setp.ge.s32 	%p15, %r173, %r147;
	@%p15 bra 	$L__BB0_35;
	ld.global.u32 	%r286, [%rd3+4];
	bra.uni 	$L__BB0_36;
$L__BB0_35:
	mov.b32 	%r286, 1001;
	st.global.u32 	[%rd3+4], %r286;
$L__BB0_36:
	st.shared.u32 	[%r34+4], %r286;
	add.s32 	%r175, %r31, 2;
	setp.ge.s32 	%p16, %r175, %r147;
	@%p16 bra 	$L__BB0_38;
	ld.global.u32 	%r287, [%rd3+8];
	bra.uni 	$L__BB0_39;
$L__BB0_38:
	mov.b32 	%r287, 1001;
	st.global.u32 	[%rd3+8], %r287;
$L__BB0_39:
	st.shared.u32 	[%r34+8], %r287;
	add.s32 	%r177, %r31, 3;
	setp.ge.s32 	%p17, %r177, %r147;
	@%p17 bra 	$L__BB0_41;
	ld.global.u32 	%r288, [%rd3+12];
	bra.uni 	$L__BB0_42;
$L__BB0_41:
	mov.b32 	%r288, 1001;
	st.global.u32 	[%rd3+12], %r288;
$L__BB0_42:
	st.shared.u32 	[%r34+12], %r288;
	add.s32 	%r289, %r289, 4;
$L__BB0_43:
	setp.eq.s32 	%p18, %r30, 0;
	@%p18 bra 	$L__BB0_57;
	setp.eq.s32 	%p19, %r30, 1;
	@%p19 bra 	$L__BB0_52;
	add.s32 	%r43, %r289, %r5;
	setp.ge.s32 	%p20, %r43, %r147;
	mul.wide.s32 	%rd9, %r43, 4;
	add.s64 	%rd4, %rd1, %rd9;
	@%p20 bra 	$L__BB0_47;
	ld.global.u32 	%r290, [%rd4];
	bra.uni 	$L__BB0_48;
$L__BB0_47:
	mov.b32 	%r290, 1001;
	st.global.u32 	[%rd4], %r290;
$L__BB0_48:
	add.s32 	%r180, %r289, %r6;
	shl.b32 	%r181, %r180, 2;
	mov.u32 	%r182, shareA;
	add.s32 	%r46, %r182, %r181;
	st.shared.u32 	[%r46], %r290;
	add.s32 	%r183, %r43, 1;
	setp.ge.s32 	%p21, %r183, %r147;
	@%p21 bra 	$L__BB0_50;
	ld.global.u32 	%r291, [%rd4+4];
	bra.uni 	$L__BB0_51;
$L__BB0_50:
	mov.b32 	%r291, 1001;
	st.global.u32 	[%rd4+4], %r291;
$L__BB0_51:
	st.shared.u32 	[%r46+4], %r291;
	add.s32 	%r289, %r289, 2;
$L__BB0_52:
	and.b32  	%r185, %r148, 1;
	setp.eq.b32 	%p22, %r185, 1;
	not.pred 	%p23, %p22;
	@%p23 bra 	$L__BB0_57;
	add.s32 	%r51, %r289, %r5;
	setp.ge.s32 	%p24, %r51, %r147;
	@%p24 bra 	$L__BB0_55;
	mul.wide.s32 	%rd12, %r51, 4;
	add.s64 	%rd13, %rd1, %rd12;
	ld.global.u32 	%r293, [%rd13];
	bra.uni 	$L__BB0_56;
$L__BB0_55:
	mul.wide.s32 	%rd10, %r51, 4;
	add.s64 	%rd11, %rd1, %rd10;
	mov.b32 	%r293, 1001;
	st.global.u32 	[%rd11], %r293;
$L__BB0_56:
	add.s32 	%r187, %r289, %r6;
	shl.b32 	%r188, %r187, 2;
	mov.u32 	%r189, shareA;
	add.s32 	%r190, %r189, %r188;
	st.shared.u32 	[%r190], %r293;
$L__BB0_57:
	bar.sync 	0;
	mul.lo.s32 	%r54, %r148, %r3;
	setp.lt.s32 	%p25, %r54, 2;
	@%p25 bra 	$L__BB0_111;
	mul.lo.s32 	%r55, %r148, %r1;
	and.b32  	%r56, %r2, 1;
	and.b32  	%r57, %r148, 3;
	and.b32  	%r58, %r148, 2147483644;
	neg.s32 	%r59, %r58;
	add.s32 	%r60, %r55, 3;
	shl.b32 	%r192, %r55, 2;
	mov.u32 	%r193, shareA;
	add.s32 	%r194, %r192, %r193;
	add.s32 	%r61, %r194, 8;
	mov.b32 	%r294, 2;
$L__BB0_59:
	mov.u32 	%r295, %r294;
$L__BB0_60:
	mov.u32 	%r63, %r295;
	setp.lt.s32 	%p26, %r148, 1;
	shr.u32 	%r295, %r63, 1;
	@%p26 bra 	$L__BB0_109;
	setp.lt.u32 	%p27, %r148, 4;
	mov.b32 	%r299, 0;
	@%p27 bra 	$L__BB0_88;
	mov.u32 	%r296, %r61;
	mov.u32 	%r297, %r60;
	mov.u32 	%r298, %r59;
$L__BB0_63:
	add.s32 	%r68, %r297, -2;
	add.s32 	%r69, %r297, -3;
	xor.b32  	%r70, %r69, %r295;
	setp.le.s32 	%p28, %r70, %r69;
	@%p28 bra 	$L__BB0_69;
	setp.eq.s32 	%p29, %r56, 0;
	and.b32  	%r196, %r69, %r294;
	or.b32  	%r197, %r196, %r56;
	setp.ne.s32 	%p30, %r197, 0;
	setp.eq.s32 	%p31, %r196, 0;
	or.pred  	%p32, %p29, %p31;
	and.pred  	%p33, %p30, %p32;
	@%p33 bra 	$L__BB0_67;
	ld.shared.u32 	%r71, [%r296+-8];
	shl.b32 	%r200, %r70, 2;
	add.s32 	%r72, %r193, %r200;
	ld.shared.u32 	%r73, [%r72];
	setp.le.s32 	%p35, %r71, %r73;
	@%p35 bra 	$L__BB0_69;
	st.shared.u32 	[%r296+-8], %r73;
	st.shared.u32 	[%r72], %r71;
	bra.uni 	$L__BB0_69;
$L__BB0_67:
	ld.shared.u32 	%r74, [%r296+-8];
	shl.b32 	%r198, %r70, 2;
	add.s32 	%r75, %r193, %r198;
	ld.shared.u32 	%r76, [%r75];
	setp.ge.s32 	%p34, %r74, %r76;
	@%p34 bra 	$L__BB0_69;
	st.shared.u32 	[%r296+-8], %r76;
	st.shared.u32 	[%r75], %r74;
$L__BB0_69:
	xor.b32  	%r77, %r68, %r295;
	setp.le.s32 	%p36, %r77, %r68;
	@%p36 bra 	$L__BB0_75;
	setp.ne.s32 	%p37, %r56, 0;
	and.b32  	%r202, %r68, %r294;
	or.b32  	%r203, %r202, %r56;
	setp.eq.s32 	%p38, %r203, 0;
	setp.ne.s32 	%p39, %r202, 0;
	and.pred  	%p40, %p37, %p39;
	or.pred  	%p41, %p38, %p40;
	@%p41 bra 	$L__BB0_73;
	ld.shared.u32 	%r78, [%r296+-4];
	shl.b32 	%r204, %r77, 2;
	add.s32 	%r79, %r193, %r204;
	ld.shared.u32 	%r80, [%r79];
	setp.ge.s32 	%p42, %r78, %r80;
	@%p42 bra 	$L__BB0_75;
	st.shared.u32 	[%r296+-4], %r80;
	st.shared.u32 	[%r79], %r78;
	bra.uni 	$L__BB0_75;
$L__BB0_73:
	ld.shared.u32 	%r81, [%r296+-4];
	shl.b32 	%r206, %r77, 2;
	add.s32 	%r82, %r193, %r206;
	ld.shared.u32 	%r83, [%r82];
	setp.le.s32 	%p43, %r81, %r83;
	@%p43 bra 	$L__BB0_75;
	st.shared.u32 	[%r296+-4], %r83;
	st.shared.u32 	[%r82], %r81;
$L__BB0_75:
	add.s32 	%r84, %r68, 1;
	xor.b32  	%r85, %r84, %r295;
	setp.le.s32 	%p44, %r85, %r84;
	@%p44 bra 	$L__BB0_81;
	setp.ne.s32 	%p45, %r56, 0;
	and.b32  	%r208, %r84, %r294;
	or.b32  	%r209, %r208, %r56;
	setp.eq.s32 	%p46, %r209, 0;
	setp.ne.s32 	%p47, %r208, 0;
	and.pred  	%p48, %p45, %p47;
	or.pred  	%p49, %p46, %p48;
	@%p49 bra 	$L__BB0_79;
	ld.shared.u32 	%r86, [%r296];
	shl.b32 	%r210, %r85, 2;
	add.s32 	%r87, %r193, %r210;
	ld.shared.u32 	%r88, [%r87];
	setp.ge.s32 	%p50, %r86, %r88;
	@%p50 bra 	$L__BB0_81;
	st.shared.u32 	[%r296], %r88;
	st.shared.u32 	[%r87], %r86;
	bra.uni 	$L__BB0_81;
$L__BB0_79:
	ld.shared.u32 	%r89, [%r296];
	shl.b32 	%r212, %r85, 2;
	add.s32 	%r90, %r193, %r212;
	ld.shared.u32 	%r91, [%r90];
	setp.le.s32 	%p51, %r89, %r91;
	@%p51 bra 	$L__BB0_81;
	st.shared.u32 	[%r296], %r91;
	st.shared.u32 	[%r90], %r89;
$L__BB0_81:
	xor.b32  	%r92, %r297, %r295;
	setp.le.s32 	%p52, %r92, %r297;
	@%p52 bra 	$L__BB0_87;
	setp.ne.s32 	%p53, %r56, 0;
	and.b32  	%r214, %r297, %r294;
	or.b32  	%r215, %r214, %r56;
	setp.eq.s32 	%p54, %r215, 0;
	setp.ne.s32 	%p55, %r214, 0;
	and.pred  	%p56, %p53, %p55;
	or.pred  	%p57, %p54, %p56;
	@%p57 bra 	$L__BB0_85;
	ld.shared.u32 	%r93, [%r296+4];
	shl.b32 	%r216, %r92, 2;
	add.s32 	%r94, %r193, %r216;
	ld.shared.u32 	%r95, [%r94];
	setp.ge.s32 	%p58, %r93, %r95;
	@%p58 bra 	$L__BB0_87;
	st.shared.u32 	[%r296+4], %r95;
	st.shared.u32 	[%r94], %r93;
	bra.uni 	$L__BB0_87;
$L__BB0_85:
	ld.shared.u32 	%r96, [%r296+4];
	shl.b32 	%r218, %r92, 2;
	add.s32 	%r97, %r193, %r218;
	ld.shared.u32 	%r98, [%r97];
	setp.le.s32 	%p59, %r96, %r98;
	@%p59 bra 	$L__BB0_87;
	st.shared.u32 	[%r296+4], %r98;
	st.shared.u32 	[%r97], %r96;
$L__BB0_87:
	add.s32 	%r298, %r298, 4;
	add.s32 	%r297, %r297, 4;
	add.s32 	%r296, %r296, 16;
	setp.ne.s32 	%p60, %r298, 0;
	mov.u32 	%r299, %r58;
	@%p60 bra 	$L__BB0_63;
$L__BB0_88:
	setp.eq.s32 	%p61, %r57, 0;
	@%p61 bra 	$L__BB0_109;
	add.s32 	%r103, %r299, %r55;
	xor.b32  	%r104, %r103, %r295;
	setp.le.s32 	%p62, %r104, %r103;
	shl.b32 	%r220, %r103, 2;
	add.s32 	%r105, %r193, %r220;
	@%p62 bra 	$L__BB0_95;
	setp.ne.s32 	%p63, %r56, 0;
	and.b32  	%r222, %r103, %r294;
	or.b32  	%r223, %r222, %r56;
	setp.eq.s32 	%p64, %r223, 0;
	setp.ne.s32 	%p65, %r222, 0;
	and.pred  	%p66, %p63, %p65;
	or.pred  	%p67, %p64, %p66;
	@%p67 bra 	$L__BB0_93;
	ld.shared.u32 	%r106, [%r105];
	shl.b32 	%r224, %r104, 2;
	add.s32 	%r107, %r193, %r224;
	ld.shared.u32 	%r108, [%r107];
	setp.ge.s32 	%p68, %r106, %r108;
	@%p68 bra 	$L__BB0_95;
	st.shared.u32 	[%r105], %r108;
	st.shared.u32 	[%r107], %r106;
	bra.uni 	$L__BB0_95;
$L__BB0_93:
	ld.shared.u32 	%r109, [%r105];
	shl.b32 	%r226, %r104, 2;
	add.s32 	%r110, %r193, %r226;
	ld.shared.u32 	%r111, [%r110];
	setp.le.s32 	%p69, %r109, %r111;
	@%p69 bra 	$L__BB0_95;
	st.shared.u32 	[%r105], %r111;
	st.shared.u32 	[%r110], %r109;
$L__BB0_95:
	setp.eq.s32 	%p70, %r57, 1;
	@%p70 bra 	$L__BB0_109;
	add.s32 	%r112, %r103, 1;
	xor.b32  	%r113, %r112, %r295;
	setp.le.s32 	%p71, %r113, %r112;
	@%p71 bra 	$L__BB0_102;
	setp.ne.s32 	%p72, %r56, 0;
	and.b32  	%r228, %r112, %r294;
	or.b32  	%r229, %r228, %r56;
	setp.eq.s32 	%p73, %r229, 0;
	setp.ne.s32 	%p74, %r228, 0;
	and.pred  	%p75, %p72, %p74;
	or.pred  	%p76, %p73, %p75;
	@%p76 bra 	$L__BB0_100;
	ld.shared.u32 	%r114, [%r105+4];
	shl.b32 	%r230, %r113, 2;
	add.s32 	%r115, %r193, %r230;
	ld.shared.u32 	%r116, [%r115];
	setp.ge.s32 	%p77, %r114, %r116;
	@%p77 bra 	$L__BB0_102;
	st.shared.u32 	[%r105+4], %r116;
	st.shared.u32 	[%r115], %r114;
	bra.uni 	$L__BB0_102;
$L__BB0_100:
	ld.shared.u32 	%r117, [%r105+4];
	shl.b32 	%r232, %r113, 2;
	add.s32 	%r118, %r193, %r232;
	ld.shared.u32 	%r119, [%r118];
	setp.le.s32 	%p78, %r117, %r119;
	@%p78 bra 	$L__BB0_102;
	st.shared.u32 	[%r105+4], %r119;
	st.shared.u32 	[%r118], %r117;
$L__BB0_102:
	setp.eq.s32 	%p79, %r57, 2;
	@%p79 bra 	$L__BB0_109;
	add.s32 	%r120, %r103, 2;
	xor.b32  	%r121, %r120, %r295;
	setp.le.s32 	%p80, %r121, %r120;
	@%p80 bra 	$L__BB0_109;
	setp.ne.s32 	%p81, %r56, 0;
	and.b32  	%r234, %r120, %r294;
	or.b32  	%r235, %r234, %r56;
	setp.eq.s32 	%p82, %r235, 0;
	setp.ne.s32 	%p83, %r234, 0;
	and.pred  	%p84, %p81, %p83;
	or.pred  	%p85, %p82, %p84;
	@%p85 bra 	$L__BB0_107;
	ld.shared.u32 	%r122, [%r105+8];
	shl.b32 	%r236, %r121, 2;
	add.s32 	%r123, %r193, %r236;
	ld.shared.u32 	%r124, [%r123];
	setp.ge.s32 	%p86, %r122, %r124;
	@%p86 bra 	$L__BB0_109;
	st.shared.u32 	[%r105+8], %r124;
	st.shared.u32 	[%r123], %r122;
	bra.uni 	$L__BB0_109;
$L__BB0_107:
	ld.shared.u32 	%r125, [%r105+8];
	shl.b32 	%r238, %r121, 2;
	add.s32 	%r126, %r193, %r238;
	ld.shared.u32 	%r127, [%r126];
	setp.le.s32 	%p87, %r125, %r127;
	@%p87 bra 	$L__BB0_109;
	st.shared.u32 	[%r105+8], %r127;
	st.shared.u32 	[%r126], %r125;
$L__BB0_109:
	bar.sync 	0;
	setp.gt.u32 	%p88, %r63, 3;
	@%p88 bra 	$L__BB0_60;
	shl.b32 	%r294, %r294, 1;
	setp.le.s32 	%p89, %r294, %r54;
	@%p89 bra 	$L__BB0_59;
$L__BB0_111:
	setp.lt.s32 	%p90, %r148, 1;
	bar.sync 	0;
	@%p90 bra 	$L__BB0_123;
	mul.lo.s32 	%r129, %r148, %r1;
	mul.lo.s32 	%r130, %r148, %r4;
	and.b32  	%r131, %r148, 7;
	setp.lt.u32 	%p91, %r148, 8;
	mov.b32 	%r304, 0;
	@%p91 bra 	$L__BB0_115;
	and.b32  	%r304, %r148, 2147483640;
	neg.s32 	%r302, %r304;
	shl.b32 	%r241, %r129, 2;
	mov.u32 	%r242, shareA;
	add.s32 	%r243, %r241, %r242;
	add.s32 	%r301, %r243, 16;
	add.s64 	%rd5, %rd1, 16;
	mov.u32 	%r300, %r130;
$L__BB0_114:
	.pragma "nounroll";
	mul.wide.s32 	%rd14, %r300, 4;
	add.s64 	%rd15, %rd5, %rd14;
	ld.shared.u32 	%r244, [%r301+-16];
	st.global.u32 	[%rd15+-16], %r244;
	ld.shared.u32 	%r245, [%r301+-12];
	st.global.u32 	[%rd15+-12], %r245;
	ld.shared.u32 	%r246, [%r301+-8];
	st.global.u32 	[%rd15+-8], %r246;
	ld.shared.u32 	%r247, [%r301+-4];
	st.global.u32 	[%rd15+-4], %r247;
	ld.shared.u32 	%r248, [%r301];
	st.global.u32 	[%rd15], %r248;
	ld.shared.u32 	%r249, [%r301+4];
	st.global.u32 	[%rd15+4], %r249;
	ld.shared.u32 	%r250, [%r301+8];
	st.global.u32 	[%rd15+8], %r250;
	ld.shared.u32 	%r251, [%r301+12];
	st.global.u32 	[%rd15+12], %r251;
	add.s32 	%r302, %r302, 8;
	add.s32 	%r301, %r301, 32;
	add.s32 	%r300, %r300, 8;
	setp.ne.s32 	%p92, %r302, 0;
	@%p92 bra 	$L__BB0_114;
$L__BB0_115:
	setp.eq.s32 	%p93, %r131, 0;
	@%p93 bra 	$L__BB0_123;
	and.b32  	%r142, %r148, 3;
	setp.lt.u32 	%p94, %r131, 4;
	@%p94 bra 	$L__BB0_118;
	add.s32 	%r252, %r304, %r129;
	shl.b32 	%r253, %r252, 2;
	mov.u32 	%r254, shareA;
	add.s32 	%r255, %r254, %r253;
	ld.shared.u32 	%r256, [%r255];
	add.s32 	%r257, %r304, %r130;
	mul.wide.s32 	%rd16, %r257, 4;
	add.s64 	%rd17, %rd1, %rd16;
	st.global.u32 	[%rd17], %r256;
	ld.shared.u32 	%r258, [%r255+4];
	st.global.u32 	[%rd17+4], %r258;
	ld.shared.u32 	%r259, [%r255+8];
	st.global.u32 	[%rd17+8], %r259;
	ld.shared.u32 	%r260, [%r255+12];
	st.global.u32 	[%rd17+12], %r260;
	add.s32 	%r304, %r304, 4;
$L__BB0_118:
	setp.eq.s32 	%p95, %r142, 0;
	@%p95 bra 	$L__BB0_123;
	setp.eq.s32 	%p96, %r142, 1;
	@%p96 bra 	$L__BB0_121;
	add.s32 	%r261, %r304, %r129;
	shl.b32 	%r262, %r261, 2;
	mov.u32 	%r263, shareA;
	add.s32 	%r264, %r263, %r262;
	ld.shared.u32 	%r265, [%r264];
	add.s32 	%r266, %r304, %r130;
	mul.wide.s32 	%rd18, %r266, 4;
	add.s64 	%rd19, %rd1, %rd18;
	st.global.u32 	[%rd19], %r265;
	ld.shared.u32 	%r267, [%r264+4];
	st.global.u32 	[%rd19+4], %r267;
	add.s32 	%r304, %r304, 2;
$L__BB0_121:
	and.b32  	%r268, %r148, 1;
	setp.eq.b32 	%p97, %r268, 1;
	not.pred 	%p98, %p97;
	@%p98 bra 	$L__BB0_123;
	add.s32 	%r269, %r304, %r129;
	shl.b32 	%r270, %r269, 2;
	mov.u32 	%r271, shareA;
	add.s32 	%r272, %r271, %r270;
	ld.shared.u32 	%r273, [%r272];
	add.s32 	%r274, %r304, %r130;
	mul.wide.s32 	%rd20, %r274, 4;
	add.s64 	%rd21, %rd1, %rd20;
	st.global.u32 	[%rd21], %r273;
$L__BB0_123:
	ret;

}
	// .globl	_Z15BitoincSortCudaPiii
.visible .entry _Z15BitoincSortCudaPiii(
	.param .u64 .ptr .align 1 _Z15BitoincSortCudaPiii_param_0,
	.param .u32 _Z15BitoincSortCudaPiii_param_1,
	.param .u32 _Z15BitoincSortCudaPiii_param_2
)
{
	.reg .pred 	%p<5>;
	.reg .b32 	%r<13>;
	.reg .b64 	%rd<11>;

	ld.param.u64 	%rd6, [_Z15BitoincSortCudaPiii_param_0];
	ld.param.u32 	%r7, [_Z15BitoincSortCudaPiii_param_1];
	ld.param.u32 	%r8, [_Z15BitoincSortCudaPiii_param_2];
	cvta.to.global.u64 	%rd1, %rd6;
	mov.u32 	%r9, %tid.x;
	mov.u32 	%r10, %ctaid.x;
	mov.u32 	%r11, %ntid.x;
	mad.lo.s32 	%r1, %r10, %r11, %r9;
	xor.b32  	%r2, %r8, %r1;
	setp.le.s32 	%p1, %r2, %r1;
	@%p1 bra 	$L__BB1_6;
	and.b32  	%r12, %r7, %r1;
	setp.ne.s32 	%p2, %r12, 0;
	@%p2 bra 	$L__BB1_4;
	mul.wide.s32 	%rd9, %r1, 4;
	add.s64 	%rd2, %rd1, %rd9;
	ld.global.u32 	%r3, [%rd2];
	mul.wide.s32 	%rd10, %r2, 4;
	add.s64 	%rd3, %rd1, %rd10;
	ld.global.u32 	%r4, [%rd3];
	setp.le.s32 	%p4, %r3, %r4;
	@%p4 bra 	$L__BB1_6;
	st.global.u32 	[%rd2], %r4;
	st.global.u32 	[%rd3], %r3;
	bra.uni 	$L__BB1_6;
$L__BB1_4:
	mul.wide.s32 	%rd7, %r1, 4;
	add.s64 	%rd4, %rd1, %rd7;
	ld.global.u32 	%r5, [%rd4];
	mul.wide.s32 	%rd8, %r2, 4;
	add.s64 	%rd5, %rd1, %rd8;
	ld.global.u32 	%r6, [%rd5];
	setp.ge.s32 	%p3, %r5, %r6;
	@%p3 bra 	$L__BB1_6;
	st.global.u32 	[%rd4], %r6;
	st.global.u32 	[%rd5], %r5;
$L__BB1_6:
	ret;

}


// ===== COMPILED SASS (sm_100) =====

	.target	sm_100

	.elftype	@"ET_EXEC"


//--------------------- .note.nv.tkinfo           --------------------------
	.section	.note.nv.tkinfo,"",@"SHT_NOTE"
	.sectionflags	@"SHF_NOTE_NV_TKINFO"
	.tkinfo
        /*0018*/ 	.word	0x00000002
        /*0030*/ 	.string	""
        /*0030*/ 	.string	"ptxas"
        /*0030*/ 	.string	"Cuda compilation tools, release 13.0, V13.0.88"
        /*0030*/ 	.string	"Build cuda_13.0.r13.0/compiler.36424714_0"
        /*0030*/ 	.string	"-arch sm_100 -m 64 "



//--------------------- .note.nv.cuinfo           --------------------------
	.section	.note.nv.cuinfo,"",@"SHT_NOTE"
	.sectionflags	@"SHF_NOTE_NV_CUINFO"
        /*0018*/ 	.short	0x0002
        /*001a*/ 	.short	0x0064
        /*001c*/ 	.short	0x0082
	.zero		2


//--------------------- .nv.info                  --------------------------
	.section	.nv.info,"",@"SHT_CUDA_INFO"
	.align	4


	//----- nvinfo : EIATTR_REGCOUNT
	.align		4
        /*0000*/ 	.byte	0x04, 0x2f
        /*0002*/ 	.short	(.L_1 - .L_0)
	.align		4
.L_0:
        /*0004*/ 	.word	index@(_Z20BlockBitonicSortCudaPiii)
        /*0008*/ 	.word	0x0000001e


	//----- nvinfo : EIATTR_FRAME_SIZE
	.align		4
.L_1:
        /*000c*/ 	.byte	0x04, 0x11
        /*000e*/ 	.short	(.L_3 - .L_2)
	.align		4
.L_2:
        /*0010*/ 	.word	index@(_Z20BlockBitonicSortCudaPiii)
        /*0014*/ 	.word	0x00000000


	//----- nvinfo : EIATTR_REGCOUNT
	.align		4
.L_3:
        /*0018*/ 	.byte	0x04, 0x2f
        /*001a*/ 	.short	(.L_5 - .L_4)
	.align		4
.L_4:
        /*001c*/ 	.word	index@(_Z15BitoincSortCudaPiii)
        /*0020*/ 	.word	0x0000000c


	//----- nvinfo : EIATTR_FRAME_SIZE
	.align		4
.L_5:
        /*0024*/ 	.byte	0x04, 0x11
        /*0026*/ 	.short	(.L_7 - .L_6)
	.align		4
.L_6:
        /*0028*/ 	.word	index@(_Z15BitoincSortCudaPiii)
        /*002c*/ 	.word	0x00000000


	//----- nvinfo : EIATTR_MIN_STACK_SIZE
	.align		4
.L_7:
        /*0030*/ 	.byte	0x04, 0x12
        /*0032*/ 	.short	(.L_9 - .L_8)
	.align		4
.L_8:
        /*0034*/ 	.word	index@(_Z15BitoincSortCudaPiii)
        /*0038*/ 	.word	0x00000000


	//----- nvinfo : EIATTR_MIN_STACK_SIZE
	.align		4
.L_9:
        /*003c*/ 	.byte	0x04, 0x12
        /*003e*/ 	.short	(.L_11 - .L_10)
	.align		4
.L_10:
        /*0040*/ 	.word	index@(_Z20BlockBitonicSortCudaPiii)
        /*0044*/ 	.word	0x00000000
.L_11:


//--------------------- .nv.compat                --------------------------
	.section	.nv.compat,"",@"SHT_CUDA_COMPAT_INFO"
	.align	4
        /*0000*/ 	.byte	0x02, 0x09, 0x00, 0x00, 0x02, 0x02, 0x01, 0x00, 0x02, 0x05, 0x05, 0x00, 0x03, 0x07, 0x01, 0x01
        /*0010*/ 	.byte	0x02, 0x03, 0x00, 0x00, 0x02, 0x06, 0x01, 0x00, 0x04, 0x0b, 0x08, 0x00, 0x09, 0x00, 0x00, 0x00
        /*0020*/ 	.byte	0x00, 0x00, 0x00, 0x00


//--------------------- .nv.info._Z15BitoincSortCudaPiii --------------------------
	.section	.nv.info._Z15BitoincSortCudaPiii,"",@"SHT_CUDA_INFO"
	.sectionflags	@""
	.align	4


	//----- nvinfo : EIATTR_CUDA_API_VERSION
	.align		4
        /*0000*/ 	.byte	0x04, 0x37
        /*0002*/ 	.short	(.L_13 - .L_12)
.L_12:
        /*0004*/ 	.word	0x00000082


	//----- nvinfo : EIATTR_KPARAM_INFO
	.align		4
.L_13:
        /*0008*/ 	.byte	0x04, 0x17
        /*000a*/ 	.short	(.L_15 - .L_14)
.L_14:
        /*000c*/ 	.word	0x00000000
        /*0010*/ 	.short	0x0002
        /*0012*/ 	.short	0x000c
        /*0014*/ 	.byte	0x00, 0xf0, 0x11, 0x00


	//----- nvinfo : EIATTR_KPARAM_INFO
	.align		4
.L_15:
        /*0018*/ 	.byte	0x04, 0x17
        /*001a*/ 	.short	(.L_17 - .L_16)
.L_16:
        /*001c*/ 	.word	0x00000000
        /*0020*/ 	.short	0x0001
        /*0022*/ 	.short	0x0008
        /*0024*/ 	.byte	0x00, 0xf0, 0x11, 0x00


	//----- nvinfo : EIATTR_KPARAM_INFO
	.align		4
.L_17:
        /*0028*/ 	.byte	0x04, 0x17
        /*002a*/ 	.short	(.L_19 - .L_18)
.L_18:
        /*002c*/ 	.word	0x00000000
        /*0030*/ 	.short	0x0000
        /*0032*/ 	.short	0x0000
        /*0034*/ 	.byte	0x00, 0xf5, 0x21, 0x00


	//----- nvinfo : EIATTR_SPARSE_MMA_MASK
	.align		4
.L_19:
        /*0038*/ 	.byte	0x03, 0x50
        /*003a*/ 	.short	0x0000


	//----- nvinfo : EIATTR_MAXREG_COUNT
	.align		4
        /*003c*/ 	.byte	0x03, 0x1b
        /*003e*/ 	.short	0x00ff


	//----- nvinfo : EIATTR_MERCURY_ISA_VERSION
	.align		4
        /*0040*/ 	.byte	0x03, 0x5f
        /*0042*/ 	.short	0x0101


	//----- nvinfo : EIATTR_VRC_CTA_INIT_COUNT
	.align		4
        /*0044*/ 	.byte	0x02, 0x4a
	.zero		1
	.zero		1


	//----- nvinfo : EIATTR_EXIT_INSTR_OFFSETS
	.align		4
        /*0048*/ 	.byte	0x04, 0x1c
        /*004a*/ 	.short	(.L_21 - .L_20)


	//   ....[0]....
.L_20:
        /*004c*/ 	.word	0x00000080


	//   ....[1]....
        /*0050*/ 	.word	0x00000130


	//   ....[2]....
        /*0054*/ 	.word	0x00000160


	//   ....[3]....
        /*0058*/ 	.word	0x000001d0


	//   ....[4]....
        /*005c*/ 	.word	0x00000200


	//----- nvinfo : EIATTR_CRS_STACK_SIZE
	.align		4
.L_21:
        /*0060*/ 	.byte	0x04, 0x1e
        /*0062*/ 	.short	(.L_23 - .L_22)
.L_22:
        /*0064*/ 	.word	0x00000000


	//----- nvinfo : EIATTR_CBANK_PARAM_SIZE
	.align		4
.L_23:
        /*0068*/ 	.byte	0x03, 0x19
        /*006a*/ 	.short	0x0010


	//----- nvinfo : EIATTR_PARAM_CBANK
	.align		4
        /*006c*/ 	.byte	0x04, 0x0a
        /*006e*/ 	.short	(.L_25 - .L_24)
	.align		4
.L_24:
        /*0070*/ 	.word	index@(.nv.constant0._Z15BitoincSortCudaPiii)
        /*0074*/ 	.short	0x0380
        /*0076*/ 	.short	0x0010


	//----- nvinfo : EIATTR_SW_WAR
	.align		4
.L_25:
        /*0078*/ 	.byte	0x04, 0x36
        /*007a*/ 	.short	(.L_27 - .L_26)
.L_26:
        /*007c*/ 	.word	0x00000008
.L_27:


//--------------------- .nv.info._Z20BlockBitonicSortCudaPiii --------------------------
	.section	.nv.info._Z20BlockBitonicSortCudaPiii,"",@"SHT_CUDA_INFO"
	.sectionflags	@""
	.align	4


	//----- nvinfo : EIATTR_CUDA_API_VERSION
	.align		4
        /*0000*/ 	.byte	0x04, 0x37
        /*0002*/ 	.short	(.L_29 - .L_28)
.L_28:
        /*0004*/ 	.word	0x00000082


	//----- nvinfo : EIATTR_KPARAM_INFO
	.align		4
.L_29:
        /*0008*/ 	.byte	0x04, 0x17
        /*000a*/ 	.short	(.L_31 - .L_30)
.L_30:
        /*000c*/ 	.word	0x00000000
        /*0010*/ 	.short	0x0002
        /*0012*/ 	.short	0x000c
        /*0014*/ 	.byte	0x00, 0xf0, 0x11, 0x00


	//----- nvinfo : EIATTR_KPARAM_INFO
	.align		4
.L_31:
        /*0018*/ 	.byte	0x04, 0x17
        /*001a*/ 	.short	(.L_33 - .L_32)
.L_32:
        /*001c*/ 	.word	0x00000000
        /*0020*/ 	.short	0x0001
        /*0022*/ 	.short	0x0008
        /*0024*/ 	.byte	0x00, 0xf0, 0x11, 0x00


	//----- nvinfo : EIATTR_KPARAM_INFO
	.align		4
.L_33:
        /*0028*/ 	.byte	0x04, 0x17
        /*002a*/ 	.short	(.L_35 - .L_34)
.L_34:
        /*002c*/ 	.word	0x00000000
        /*0030*/ 	.short	0x0000
        /*0032*/ 	.short	0x0000
        /*0034*/ 	.byte	0x00, 0xf5, 0x21, 0x00


	//----- nvinfo : EIATTR_SPARSE_MMA_MASK
	.align		4
.L_35:
        /*0038*/ 	.byte	0x03, 0x50
        /*003a*/ 	.short	0x0000


	//----- nvinfo : EIATTR_MAXREG_COUNT
	.align		4
        /*003c*/ 	.byte	0x03, 0x1b
        /*003e*/ 	.short	0x00ff


	//----- nvinfo : EIATTR_NUM_BARRIERS
	.align		4
        /*0040*/ 	.byte	0x02, 0x4c
        /*0042*/ 	.byte	0x01
	.zero		1


	//----- nvinfo : EIATTR_MERCURY_ISA_VERSION
	.align		4
        /*0044*/ 	.byte	0x03, 0x5f
        /*0046*/ 	.short	0x0101


	//----- nvinfo : EIATTR_VRC_CTA_INIT_COUNT
	.align		4
        /*0048*/ 	.byte	0x02, 0x4a
	.zero		1
	.zero		1


	//----- nvinfo : EIATTR_EXIT_INSTR_OFFSETS
	.align		4
        /*004c*/ 	.byte	0x04, 0x1c
        /*004e*/ 	.short	(.L_37 - .L_36)


	//   ....[0]....
.L_36:
        /*0050*/ 	.word	0x00001910


	//   ....[1]....
        /*0054*/ 	.word	0x00001bc0


	//   ....[2]....
        /*0058*/ 	.word	0x00001d20


	//   ....[3]....
        /*005c*/ 	.word	0x00001e40


	//   ....[4]....
        /*0060*/ 	.word	0x00001ef0


	//----- nvinfo : EIATTR_CRS_STACK_SIZE
	.align		4
.L_37:
        /*0064*/ 	.byte	0x04, 0x1e
        /*0066*/ 	.short	(.L_39 - .L_38)
.L_38:
        /*0068*/ 	.word	0x00000000


	//----- nvinfo : EIATTR_CBANK_PARAM_SIZE
	.align		4
.L_39:
        /*006c*/ 	.byte	0x03, 0x19
        /*006e*/ 	.short	0x0010


	//----- nvinfo : EIATTR_PARAM_CBANK
	.align		4
        /*0070*/ 	.byte	0x04, 0x0a
        /*0072*/ 	.short	(.L_41 - .L_40)
	.align		4
.L_40:
        /*0074*/ 	.word	index@(.nv.constant0._Z20BlockBitonicSortCudaPiii)
        /*0078*/ 	.short	0x0380
        /*007a*/ 	.short	0x0010


	//----- nvinfo : EIATTR_SW_WAR
	.align		4
.L_41:
        /*007c*/ 	.byte	0x04, 0x36
        /*007e*/ 	.short	(.L_43 - .L_42)
.L_42:
        /*0080*/ 	.word	0x00000008
.L_43:


//--------------------- .nv.callgraph             --------------------------
	.section	.nv.callgraph,"",@"SHT_CUDA_CALLGRAPH"
	.align	4
	.sectionentsize	8
	.align		4
        /*0000*/ 	.word	0x00000000
	.align		4
        /*0004*/ 	.word	0xffffffff
	.align		4
        /*0008*/ 	.word	0x00000000
	.align		4
        /*000c*/ 	.word	0xfffffffe
	.align		4
        /*0010*/ 	.word	0x00000000
	.align		4
        /*0014*/ 	.word	0xfffffffd
	.align		4
        /*0018*/ 	.word	0x00000000
	.align		4
        /*001c*/ 	.word	0xfffffffc


//--------------------- .text._Z15BitoincSortCudaPiii --------------------------
	.section	.text._Z15BitoincSortCudaPiii,"ax",@progbits
	.align	128
        .global         _Z15BitoincSortCudaPiii
        .type           _Z15BitoincSortCudaPiii,@function
        .size           _Z15BitoincSortCudaPiii,(.L_x_38 - _Z15BitoincSortCudaPiii)
        .other          _Z15BitoincSortCudaPiii,@"STO_CUDA_ENTRY STV_DEFAULT"
_Z15BitoincSortCudaPiii:
.text._Z15BitoincSortCudaPiii:
[----:B------:R-:W-:Y:S01]  /*0000*/  LDC R1, c[0x0][0x37c] ;  /* 0x0000df00ff017b82 */ /* 0x000fe20000000800 */
[----:B------:R-:W0:Y:S07]  /*0010*/  S2R R7, SR_TID.X ;  /* 0x0000000000077919 */ /* 0x000e2e0000002100 */
[----:B------:R-:W0:Y:S01]  /*0020*/  S2UR UR4, SR_CTAID.X ;  /* 0x00000000000479c3 */ /* 0x000e220000002500 */
[----:B------:R-:W1:Y:S07]  /*0030*/  LDCU UR5, c[0x0][0x38c] ;  /* 0x00007180ff0577ac */ /* 0x000e6e0008000800 */
[----:B------:R-:W0:Y:S02]  /*0040*/  LDC R0, c[0x0][0x360] ;  /* 0x0000d800ff007b82 */ /* 0x000e240000000800 */
[----:B0-----:R-:W-:-:S05]  /*0050*/  IMAD R7, R0, UR4, R7 ;  /* 0x0000000400077c24 */ /* 0x001fca000f8e0207 */
[----:B-1----:R-:W-:-:S04]  /*0060*/  LOP3.LUT R9, R7, UR5, RZ, 0x3c, !PT ;  /* 0x0000000507097c12 */ /* 0x002fc8000f8e3cff */
[----:B------:R-:W-:-:S13]  /*0070*/  ISETP.GT.AND P0, PT, R9, R7, PT ;  /* 0x000000070900720c */ /* 0x000fda0003f04270 */
[----:B------:R-:W-:Y:S05]  /*0080*/  @!P0 EXIT ;  /* 0x000000000000894d */ /* 0x000fea0003800000 */
[----:B------:R-:W0:Y:S02]  /*0090*/  LDCU UR4, c[0x0][0x388] ;  /* 0x00007100ff0477ac */ /* 0x000e240008000800 */
[----:B0-----:R-:W-:Y:S01]  /*00a0*/  LOP3.LUT P0, RZ, R7, UR4, RZ, 0xc0, !PT ;  /* 0x0000000407ff7c12 */ /* 0x001fe2000f80c0ff */
[----:B------:R-:W0:-:S12]  /*00b0*/  LDCU.64 UR4, c[0x0][0x358] ;  /* 0x00006b00ff0477ac */ /* 0x000e180008000a00 */
[----:B------:R-:W-:Y:S05]  /*00c0*/  @P0 BRA `(.L_x_0) ;  /* 0x0000000000280947 */ /* 0x000fea0003800000 */
[----:B------:R-:W1:Y:S02]  /*00d0*/  LDC.64 R4, c[0x0][0x380] ;  /* 0x0000e000ff047b82 */ /* 0x000e640000000a00 */
[----:B-1----:R-:W-:-:S04]  /*00e0*/  IMAD.WIDE R2, R7, 0x4, R4 ;  /* 0x0000000407027825 */ /* 0x002fc800078e0204 */
[----:B------:R-:W-:Y:S01]  /*00f0*/  IMAD.WIDE R4, R9, 0x4, R4 ;  /* 0x0000000409047825 */ /* 0x000fe200078e0204 */
[----:B0-----:R-:W2:Y:S04]  /*0100*/  LDG.E R7, desc[UR4][R2.64] ;  /* 0x0000000402077981 */ /* 0x001ea8000c1e1900 */
[----:B------:R-:W2:Y:S02]  /*0110*/  LDG.E R0, desc[UR4][R4.64] ;  /* 0x0000000404007981 */ /* 0x000ea4000c1e1900 */
[----:B--2---:R-:W-:-:S13]  /*0120*/  ISETP.GT.AND P0, PT, R7, R0, PT ;  /* 0x000000000700720c */ /* 0x004fda0003f04270 */
[----:B------:R-:W-:Y:S05]  /*0130*/  @!P0 EXIT ;  /* 0x000000000000894d */ /* 0x000fea0003800000 */
[----:B------:R-:W-:Y:S04]  /*0140*/  STG.E desc[UR4][R2.64], R0 ;  /* 0x0000000002007986 */ /* 0x000fe8000c101904 */
[----:B------:R-:W-:Y:S01]  /*0150*/  STG.E desc[UR4][R4.64], R7 ;  /* 0x0000000704007986 */ /* 0x000fe2000c101904 */
[----:B------:R-:W-:Y:S05]  /*0160*/  EXIT ;  /* 0x000000000000794d */ /* 0x000fea0003800000 */
.L_x_0:
[----:B------:R-:W1:Y:S02]  /*0170*/  LDC.64 R2, c[0x0][0x380] ;  /* 0x0000e000ff027b82 */ /* 0x000e640000000a00 */
[----:B-1----:R-:W-:-:S04]  /*0180*/  IMAD.WIDE R4, R7, 0x4, R2 ;  /* 0x0000000407047825 */ /* 0x002fc800078e0202 */
[----:B------:R-:W-:Y:S01]  /*0190*/  IMAD.WIDE R2, R9, 0x4, R2 ;  /* 0x0000000409027825 */ /* 0x000fe200078e0202 */
[----:B0-----:R-:W2:Y:S04]  /*01a0*/  LDG.E R7, desc[UR4][R4.64] ;  /* 0x0000000404077981 */ /* 0x001ea8000c1e1900 */
[----:B------:R-:W2:Y:S02]  /*01b0*/  LDG.E R0, desc[UR4][R2.64] ;  /* 0x0000000402007981 */ /* 0x000ea4000c1e1900 */
[----:B--2---:R-:W-:-:S13]  /*01c0*/  ISETP.GE.AND P0, PT, R7, R0, PT ;  /* 0x000000000700720c */ /* 0x004fda0003f06270 */
[----:B------:R-:W-:Y:S05]  /*01d0*/  @P0 EXIT ;  /* 0x000000000000094d */ /* 0x000fea0003800000 */
[----:B------:R-:W-:Y:S04]  /*01e0*/  STG.E desc[UR4][R4.64], R0 ;  /* 0x0000000004007986 */ /* 0x000fe8000c101904 */
[----:B------:R-:W-:Y:S01]  /*01f0*/  STG.E desc[UR4][R2.64], R7 ;  /* 0x0000000702007986 */ /* 0x000fe2000c101904 */
[----:B------:R-:W-:Y:S05]  /*0200*/  EXIT ;  /* 0x000000000000794d */ /* 0x000fea0003800000 */
.L_x_1:
[----:B------:R-:W-:-:S00]  /*0210*/  BRA `(.L_x_1) ;  /* 0xfffffffc00fc7947 */ /* 0x000fc0000383ffff */
[----:B------:R-:W-:-:S00]  /*0220*/  NOP ;  /* 0x0000000000007918 */ /* 0x000fc00000000000 */
        /* <DEDUP_REMOVED lines=13> */
.L_x_38:


//--------------------- .text._Z20BlockBitonicSortCudaPiii --------------------------
	.section	.text._Z20BlockBitonicSortCudaPiii,"ax",@progbits
	.align	128
        .global         _Z20BlockBitonicSortCudaPiii
        .type           _Z20BlockBitonicSortCudaPiii,@function
        .size           _Z20BlockBitonicSortCudaPiii,(.L_x_39 - _Z20BlockBitonicSortCudaPiii)
        .other          _Z20BlockBitonicSortCudaPiii,@"STO_CUDA_ENTRY STV_DEFAULT"
_Z20BlockBitonicSortCudaPiii:
.text._Z20BlockBitonicSortCudaPiii:
[----:B------:R-:W-:Y:S01]  /*0000*/  LDC R1, c[0x0][0x37c] ;  /* 0x0000df00ff017b82 */ /* 0x000fe20000000800 */
[----:B------:R-:W0:Y:S01]  /*0010*/  S2R R2, SR_TID.X ;  /* 0x0000000000027919 */ /* 0x000e220000002100 */
[----:B------:R-:W1:Y:S01]  /*0020*/  LDCU UR7, c[0x0][0x38c] ;  /* 0x00007180ff0777ac */ /* 0x000e620008000800 */
[----:B------:R-:W0:Y:S01]  /*0030*/  S2R R3, SR_CTAID.X ;  /* 0x0000000000037919 */ /* 0x000e220000002500 */
[----:B------:R-:W0:Y:S01]  /*0040*/  LDCU UR6, c[0x0][0x360] ;  /* 0x00006c00ff0677ac */ /* 0x000e220008000800 */
[----:B------:R-:W2:Y:S01]  /*0050*/  LDCU.64 UR14, c[0x0][0x358] ;  /* 0x00006b00ff0e77ac */ /* 0x000ea20008000a00 */
[----:B-1----:R-:W-:Y:S01]  /*0060*/  UISETP.GE.AND UP0, UPT, UR7, 0x1, UPT ;  /* 0x000000010700788c */ /* 0x002fe2000bf06270 */
[----:B0-----:R-:W-:-:S08]  /*0070*/  IMAD R0, R3, UR6, R2 ;  /* 0x0000000603007c24 */ /* 0x001fd0000f8e0202 */
[----:B--2---:R-:W-:Y:S05]  /*0080*/  BRA.U !UP0, `(.L_x_2) ;  /* 0x0000000908887547 */ /* 0x004fea000b800000 */
[----:B------:R-:W-:Y:S01]  /*0090*/  UISETP.GE.U32.AND UP0, UPT, UR7, 0x8, UPT ;  /* 0x000000080700788c */ /* 0x000fe2000bf06070 */
[----:B------:R-:W-:Y:S01]  /*00a0*/  IMAD.MOV.U32 R9, RZ, RZ, RZ ;  /* 0x000000ffff097224 */ /* 0x000fe200078e00ff */
[----:B------:R-:W-:-:S04]  /*00b0*/  ULOP3.LUT UR8, UR7, 0x7, URZ, 0xc0, !UPT ;  /* 0x0000000707087892 */ /* 0x000fc8000f8ec0ff */
[----:B------:R-:W-:-:S03]  /*00c0*/  UISETP.NE.AND UP1, UPT, UR8, URZ, UPT ;  /* 0x000000ff0800728c */ /* 0x000fc6000bf25270 */
[----:B------:R-:W-:Y:S08]  /*00d0*/  BRA.U !UP0, `(.L_x_3) ;  /* 0x00000005081c7547 */ /* 0x000ff0000b800000 */
[----:B------:R-:W0:Y:S01]  /*00e0*/  LDC.64 R4, c[0x0][0x380] ;  /* 0x0000e000ff047b82 */ /* 0x000e220000000a00 */
[----:B------:R-:W-:Y:S01]  /*00f0*/  ULOP3.LUT UR4, UR7, 0x7ffffff8, URZ, 0xc0, !UPT ;  /* 0x7ffffff807047892 */ /* 0x000fe2000f8ec0ff */
[----:B------:R-:W-:Y:S01]  /*0100*/  IMAD.MOV.U32 R11, RZ, RZ, RZ ;  /* 0x000000ffff0b7224 */ /* 0x000fe200078e00ff */
[----:B------:R-:W1:Y:S04]  /*0110*/  LDCU.64 UR10, c[0x0][0x388] ;  /* 0x00007100ff0a77ac */ /* 0x000e680008000a00 */
[----:B------:R-:W-:-:S07]  /*0120*/  IMAD.U32 R9, RZ, RZ, UR4 ;  /* 0x00000004ff097e24 */ /* 0x000fce000f8e00ff */
.L_x_4:
[----:B-1----:R-:W-:Y:S02]  /*0130*/  UMOV UR7, UR11 ;  /* 0x0000000b00077c82 */ /* 0x002fe40008000000 */
[----:B--2---:R-:W-:-:S04]  /*0140*/  IMAD R15, R0, UR7, R11 ;  /* 0x00000007000f7c24 */ /* 0x004fc8000f8e020b */
[C---:B0-----:R-:W-:Y:S01]  /*0150*/  IMAD.WIDE R6, R15.reuse, 0x4, R4 ;  /* 0x000000040f067825 */ /* 0x041fe200078e0204 */
[----:B------:R-:W-:-:S13]  /*0160*/  ISETP.GE.AND P6, PT, R15, UR10, PT ;  /* 0x0000000a0f007c0c */ /* 0x000fda000bfc6270 */
[----:B------:R-:W2:Y:S01]  /*0170*/  @!P6 LDG.E R8, desc[UR14][R6.64] ;  /* 0x0000000e0608e981 */ /* 0x000ea2000c1e1900 */
[C---:B------:R-:W-:Y:S02]  /*0180*/  VIADD R10, R15.reuse, 0x1 ;  /* 0x000000010f0a7836 */ /* 0x040fe40000000000 */
[C---:B------:R-:W-:Y:S02]  /*0190*/  VIADD R12, R15.reuse, 0x2 ;  /* 0x000000020f0c7836 */ /* 0x040fe40000000000 */
[C---:B------:R-:W-:Y:S01]  /*01a0*/  VIADD R14, R15.reuse, 0x6 ;  /* 0x000000060f0e7836 */ /* 0x040fe20000000000 */
[----:B------:R-:W-:Y:S01]  /*01b0*/  ISETP.GE.AND P5, PT, R10, UR10, PT ;  /* 0x0000000a0a007c0c */ /* 0x000fe2000bfa6270 */
[C---:B------:R-:W-:Y:S01]  /*01c0*/  VIADD R10, R15.reuse, 0x3 ;  /* 0x000000030f0a7836 */ /* 0x040fe20000000000 */
[----:B------:R-:W-:Y:S01]  /*01d0*/  ISETP.GE.AND P4, PT, R12, UR10, PT ;  /* 0x0000000a0c007c0c */ /* 0x000fe2000bf86270 */
[----:B------:R-:W-:Y:S02]  /*01e0*/  @P6 IMAD.MOV.U32 R19, RZ, RZ, 0x3e9 ;  /* 0x000003e9ff136424 */ /* 0x000fe400078e00ff */
[C---:B------:R-:W-:Y:S01]  /*01f0*/  VIADD R12, R15.reuse, 0x4 ;  /* 0x000000040f0c7836 */ /* 0x040fe20000000000 */
[----:B------:R-:W-:Y:S01]  /*0200*/  ISETP.GE.AND P3, PT, R10, UR10, PT ;  /* 0x0000000a0a007c0c */ /* 0x000fe2000bf66270 */
[----:B------:R-:W-:Y:S01]  /*0210*/  VIADD R10, R15, 0x5 ;  /* 0x000000050f0a7836 */ /* 0x000fe20000000000 */
[----:B------:R-:W-:Y:S01]  /*0220*/  @P6 STG.E desc[UR14][R6.64], R19 ;  /* 0x0000001306006986 */ /* 0x000fe2000c10190e */
[----:B------:R-:W-:-:S02]  /*0230*/  ISETP.GE.AND P0, PT, R14, UR10, PT ;  /* 0x0000000a0e007c0c */ /* 0x000fc4000bf06270 */
[----:B------:R-:W-:Y:S02]  /*0240*/  ISETP.GE.AND P2, PT, R12, UR10, PT ;  /* 0x0000000a0c007c0c */ /* 0x000fe4000bf46270 */
[----:B------:R-:W-:Y:S01]  /*0250*/  ISETP.GE.AND P1, PT, R10, UR10, PT ;  /* 0x0000000a0a007c0c */ /* 0x000fe2000bf26270 */
[----:B------:R-:W-:Y:S01]  /*0260*/  VIADD R10, R15, 0x7 ;  /* 0x000000070f0a7836 */ /* 0x000fe20000000000 */
[----:B------:R-:W3:Y:S04]  /*0270*/  @!P4 LDG.E R13, desc[UR14][R6.64+0x8] ;  /* 0x0000080e060dc981 */ /* 0x000ee8000c1e1900 */
[----:B------:R-:W4:Y:S04]  /*0280*/  @!P5 LDG.E R12, desc[UR14][R6.64+0x4] ;  /* 0x0000040e060cd981 */ /* 0x000f28000c1e1900 */
[----:B------:R-:W5:Y:S04]  /*0290*/  @!P3 LDG.E R14, desc[UR14][R6.64+0xc] ;  /* 0x00000c0e060eb981 */ /* 0x000f68000c1e1900 */
[----:B------:R-:W5:Y:S04]  /*02a0*/  @!P2 LDG.E R15, desc[UR14][R6.64+0x10] ;  /* 0x0000100e060fa981 */ /* 0x000f68000c1e1900 */
[----:B------:R-:W5:Y:S04]  /*02b0*/  @!P1 LDG.E R16, desc[UR14][R6.64+0x14] ;  /* 0x0000140e06109981 */ /* 0x000f68000c1e1900 */
[----:B------:R-:W5:Y:S01]  /*02c0*/  @!P0 LDG.E R17, desc[UR14][R6.64+0x18] ;  /* 0x0000180e06118981 */ /* 0x000f62000c1e1900 */
[----:B------:R-:W-:Y:S01]  /*02d0*/  @P6 IMAD.MOV.U32 R8, RZ, RZ, 0x3e9 ;  /* 0x000003e9ff086424 */ /* 0x000fe200078e00ff */
[----:B------:R-:W-:-:S13]  /*02e0*/  ISETP.GE.AND P6, PT, R10, UR10, PT ;  /* 0x0000000a0a007c0c */ /* 0x000fda000bfc6270 */
[----:B------:R-:W5:Y:S01]  /*02f0*/  @!P6 LDG.E R18, desc[UR14][R6.64+0x1c] ;  /* 0x00001c0e0612e981 */ /* 0x000f62000c1e1900 */
[----:B------:R-:W0:Y:S01]  /*0300*/  S2UR UR5, SR_CgaCtaId ;  /* 0x00000000000579c3 */ /* 0x000e220000008800 */
[----:B------:R-:W-:Y:S01]  /*0310*/  UMOV UR4, 0x400 ;  /* 0x0000040000047882 */ /* 0x000fe20000000000 */
[----:B------:R-:W-:Y:S02]  /*0320*/  IMAD R10, R2, UR7, R11 ;  /* 0x00000007020a7c24 */ /* 0x000fe4000f8e020b */
[----:B------:R-:W-:Y:S02]  /*0330*/  @P5 IMAD.MOV.U32 R21, RZ, RZ, 0x3e9 ;  /* 0x000003e9ff155424 */ /* 0x000fe400078e00ff */
[----:B------:R-:W-:Y:S02]  /*0340*/  @P4 IMAD.MOV.U32 R23, RZ, RZ, 0x3e9 ;  /* 0x000003e9ff174424 */ /* 0x000fe400078e00ff */
[----:B------:R-:W-:Y:S01]  /*0350*/  @P4 IMAD.MOV.U32 R13, RZ, RZ, 0x3e9 ;  /* 0x000003e9ff0d4424 */ /* 0x000fe200078e00ff */
[----:B------:R1:W-:Y:S01]  /*0360*/  @P5 STG.E desc[UR14][R6.64+0x4], R21 ;  /* 0x0000041506005986 */ /* 0x0003e2000c10190e */
[----:B------:R-:W-:-:S02]  /*0370*/  @P5 IMAD.MOV.U32 R12, RZ, RZ, 0x3e9 ;  /* 0x000003e9ff0c5424 */ /* 0x000fc400078e00ff */
[----:B------:R-:W-:Y:S01]  /*0380*/  @P3 IMAD.MOV.U32 R25, RZ, RZ, 0x3e9 ;  /* 0x000003e9ff193424 */ /* 0x000fe200078e00ff */
[----:B------:R2:W-:Y:S01]  /*0390*/  @P4 STG.E desc[UR14][R6.64+0x8], R23 ;  /* 0x0000081706004986 */ /* 0x0005e2000c10190e */
[----:B------:R-:W-:Y:S02]  /*03a0*/  @P3 IMAD.MOV.U32 R14, RZ, RZ, 0x3e9 ;  /* 0x000003e9ff0e3424 */ /* 0x000fe400078e00ff */
[----:B------:R-:W-:Y:S01]  /*03b0*/  @P1 IMAD.MOV.U32 R27, RZ, RZ, 0x3e9 ;  /* 0x000003e9ff1b1424 */ /* 0x000fe200078e00ff */
[----:B0-----:R-:W-:Y:S01]  /*03c0*/  ULEA UR4, UR5, UR4, 0x18 ;  /* 0x0000000405047291 */ /* 0x001fe2000f8ec0ff */
[----:B-1----:R-:W-:Y:S02]  /*03d0*/  @P2 IMAD.MOV.U32 R21, RZ, RZ, 0x3e9 ;  /* 0x000003e9ff152424 */ /* 0x002fe400078e00ff */
[----:B------:R-:W-:-:S03]  /*03e0*/  @P2 IMAD.MOV.U32 R15, RZ, RZ, 0x3e9 ;  /* 0x000003e9ff0f2424 */ /* 0x000fc600078e00ff */
[----:B------:R-:W-:Y:S01]  /*03f0*/  LEA R19, R10, UR4, 0x2 ;  /* 0x000000040a137c11 */ /* 0x000fe2000f8e10ff */
[----:B------:R-:W-:Y:S02]  /*0400*/  @P1 IMAD.MOV.U32 R16, RZ, RZ, 0x3e9 ;  /* 0x000003e9ff101424 */ /* 0x000fe400078e00ff */
[----:B------:R-:W-:Y:S02]  /*0410*/  @P0 IMAD.MOV.U32 R17, RZ, RZ, 0x3e9 ;  /* 0x000003e9ff110424 */ /* 0x000fe400078e00ff */
[----:B--2---:R-:W-:Y:S01]  /*0420*/  @P6 IMAD.MOV.U32 R23, RZ, RZ, 0x3e9 ;  /* 0x000003e9ff176424 */ /* 0x004fe200078e00ff */
[----:B---3--:R0:W-:Y:S01]  /*0430*/  STS [R19+0x8], R13 ;  /* 0x0000080d13007388 */ /* 0x0081e20000000800 */
[----:B------:R-:W-:-:S03]  /*0440*/  VIADD R11, R11, 0x8 ;  /* 0x000000080b0b7836 */ /* 0x000fc60000000000 */
[----:B------:R2:W-:Y:S04]  /*0450*/  STS [R19], R8 ;  /* 0x0000000813007388 */ /* 0x0005e80000000800 */
[----:B----4-:R2:W-:Y:S01]  /*0460*/  STS [R19+0x4], R12 ;  /* 0x0000040c13007388 */ /* 0x0105e20000000800 */
[----:B0-----:R-:W-:-:S03]  /*0470*/  @P0 IMAD.MOV.U32 R13, RZ, RZ, 0x3e9 ;  /* 0x000003e9ff0d0424 */ /* 0x001fc600078e00ff */
[----:B------:R2:W-:Y:S04]  /*0480*/  @P3 STG.E desc[UR14][R6.64+0xc], R25 ;  /* 0x00000c1906003986 */ /* 0x0005e8000c10190e */
[----:B-----5:R2:W-:Y:S04]  /*0490*/  STS [R19+0xc], R14 ;  /* 0x00000c0e13007388 */ /* 0x0205e80000000800 */
[----:B------:R2:W-:Y:S04]  /*04a0*/  @P2 STG.E desc[UR14][R6.64+0x10], R21 ;  /* 0x0000101506002986 */ /* 0x0005e8000c10190e */
[----:B------:R2:W-:Y:S04]  /*04b0*/  STS [R19+0x10], R15 ;  /* 0x0000100f13007388 */ /* 0x0005e80000000800 */
[----:B------:R2:W-:Y:S04]  /*04c0*/  @P1 STG.E desc[UR14][R6.64+0x14], R27 ;  /* 0x0000141b06001986 */ /* 0x0005e8000c10190e */
[----:B------:R2:W-:Y:S04]  /*04d0*/  STS [R19+0x14], R16 ;  /* 0x0000141013007388 */ /* 0x0005e80000000800 */
[----:B------:R2:W-:Y:S04]  /*04e0*/  STS [R19+0x18], R17 ;  /* 0x0000181113007388 */ /* 0x0005e80000000800 */
[----:B------:R2:W-:Y:S04]  /*04f0*/  @P6 STG.E desc[UR14][R6.64+0x1c], R23 ;  /* 0x00001c1706006986 */ /* 0x0005e8000c10190e */
[----:B------:R2:W-:Y:S01]  /*0500*/  @P0 STG.E desc[UR14][R6.64+0x18], R13 ;  /* 0x0000180d06000986 */ /* 0x0005e2000c10190e */
[----:B------:R-:W-:Y:S01]  /*0510*/  ISETP.NE.AND P0, PT, R11, R9, PT ;  /* 0x000000090b00720c */ /* 0x000fe20003f05270 */
[----:B------:R-:W-:-:S05]  /*0520*/  @P6 IMAD.MOV.U32 R18, RZ, RZ, 0x3e9 ;  /* 0x000003e9ff126424 */ /* 0x000fca00078e00ff */
[----:B------:R2:W-:Y:S07]  /*0530*/  STS [R19+0x1c], R18 ;  /* 0x00001c1213007388 */ /* 0x0005ee0000000800 */
[----:B------:R-:W-:Y:S05]  /*0540*/  @P0 BRA `(.L_x_4) ;  /* 0xfffffff800f80947 */ /* 0x000fea000383ffff */
.L_x_3:
[----:B------:R-:W-:Y:S05]  /*0550*/  BRA.U !UP1, `(.L_x_2) ;  /* 0x0000000509547547 */ /* 0x000fea000b800000 */
[----:B------:R-:W-:Y:S02]  /*0560*/  UISETP.GE.U32.AND UP0, UPT, UR8, 0x4, UPT ;  /* 0x000000040800788c */ /* 0x000fe4000bf06070 */
[----:B------:R-:W-:-:S04]  /*0570*/  ULOP3.LUT UR9, UR7, 0x3, URZ, 0xc0, !UPT ;  /* 0x0000000307097892 */ /* 0x000fc8000f8ec0ff */
[----:B------:R-:W-:-:S03]  /*0580*/  UISETP.NE.AND UP1, UPT, UR9, URZ, UPT ;  /* 0x000000ff0900728c */ /* 0x000fc6000bf25270 */
[----:B------:R-:W-:Y:S08]  /*0590*/  BRA.U !UP0, `(.L_x_5) ;  /* 0x0000000108947547 */ /* 0x000ff0000b800000 */
[----:B------:R-:W0:Y:S01]  /*05a0*/  LDCU UR4, c[0x0][0x388] ;  /* 0x00007100ff0477ac */ /* 0x000e220008000800 */
[----:B------:R-:W1:Y:S01]  /*05b0*/  LDC.64 R4, c[0x0][0x380] ;  /* 0x0000e000ff047b82 */ /* 0x000e620000000a00 */
[----:B--2---:R-:W-:-:S04]  /*05c0*/  IMAD R7, R0, UR7, R9 ;  /* 0x0000000700077c24 */ /* 0x004fc8000f8e0209 */
[C---:B------:R-:W-:Y:S02]  /*05d0*/  VIADD R6, R7.reuse, 0x1 ;  /* 0x0000000107067836 */ /* 0x040fe40000000000 */
[----:B------:R-:W-:-:S03]  /*05e0*/  VIADD R8, R7, 0x2 ;  /* 0x0000000207087836 */ /* 0x000fc60000000000 */
[----:B0-----:R-:W-:Y:S01]  /*05f0*/  ISETP.GE.AND P1, PT, R6, UR4, PT ;  /* 0x0000000406007c0c */ /* 0x001fe2000bf26270 */
[C---:B------:R-:W-:Y:S01]  /*0600*/  VIADD R6, R7.reuse, 0x3 ;  /* 0x0000000307067836 */ /* 0x040fe20000000000 */
[C---:B------:R-:W-:Y:S02]  /*0610*/  ISETP.GE.AND P0, PT, R7.reuse, UR4, PT ;  /* 0x0000000407007c0c */ /* 0x040fe4000bf06270 */
[----:B------:R-:W-:Y:S02]  /*0620*/  ISETP.GE.AND P2, PT, R8, UR4, PT ;  /* 0x0000000408007c0c */ /* 0x000fe4000bf46270 */
[----:B------:R-:W-:Y:S01]  /*0630*/  ISETP.GE.AND P3, PT, R6, UR4, PT ;  /* 0x0000000406007c0c */ /* 0x000fe2000bf66270 */
[----:B-1----:R-:W-:-:S06]  /*0640*/  IMAD.WIDE R4, R7, 0x4, R4 ;  /* 0x0000000407047825 */ /* 0x002fcc00078e0204 */
[----:B------:R-:W2:Y:S04]  /*0650*/  @!P1 LDG.E R8, desc[UR14][R4.64+0x4] ;  /* 0x0000040e04089981 */ /* 0x000ea8000c1e1900 */
[----:B------:R-:W3:Y:S04]  /*0660*/  @!P0 LDG.E R6, desc[UR14][R4.64] ;  /* 0x0000000e04068981 */ /* 0x000ee8000c1e1900 */
[----:B------:R-:W4:Y:S04]  /*0670*/  @!P2 LDG.E R10, desc[UR14][R4.64+0x8] ;  /* 0x0000080e040aa981 */ /* 0x000f28000c1e1900 */
[----:B------:R-:W5:Y:S01]  /*0680*/  @!P3 LDG.E R11, desc[UR14][R4.64+0xc] ;  /* 0x00000c0e040bb981 */ /* 0x000f62000c1e1900 */
[----:B------:R-:W0:Y:S01]  /*0690*/  S2UR UR5, SR_CgaCtaId ;  /* 0x00000000000579c3 */ /* 0x000e220000008800 */
[----:B------:R-:W-:Y:S01]  /*06a0*/  UMOV UR4, 0x400 ;  /* 0x0000040000047882 */ /* 0x000fe20000000000 */
[----:B------:R-:W-:-:S02]  /*06b0*/  IMAD R7, R2, UR7, R9 ;  /* 0x0000000702077c24 */ /* 0x000fc4000f8e0209 */
[----:B------:R-:W-:Y:S02]  /*06c0*/  @P0 IMAD.MOV.U32 R13, RZ, RZ, 0x3e9 ;  /* 0x000003e9ff0d0424 */ /* 0x000fe400078e00ff */
[----:B------:R-:W-:Y:S02]  /*06d0*/  @P1 IMAD.MOV.U32 R15, RZ, RZ, 0x3e9 ;  /* 0x000003e9ff0f1424 */ /* 0x000fe400078e00ff */
[----:B------:R-:W-:Y:S02]  /*06e0*/  @P2 IMAD.MOV.U32 R17, RZ, RZ, 0x3e9 ;  /* 0x000003e9ff112424 */ /* 0x000fe400078e00ff */
[----:B------:R-:W-:Y:S01]  /*06f0*/  @P3 IMAD.MOV.U32 R19, RZ, RZ, 0x3e9 ;  /* 0x000003e9ff133424 */ /* 0x000fe200078e00ff */
[----:B------:R1:W-:Y:S01]  /*0700*/  @P0 STG.E desc[UR14][R4.64], R13 ;  /* 0x0000000d04000986 */ /* 0x0003e2000c10190e */
[----:B0-----:R-:W-:-:S03]  /*0710*/  ULEA UR4, UR5, UR4, 0x18 ;  /* 0x0000000405047291 */ /* 0x001fc6000f8ec0ff */
[----:B------:R1:W-:Y:S03]  /*0720*/  @P1 STG.E desc[UR14][R4.64+0x4], R15 ;  /* 0x0000040f04001986 */ /* 0x0003e6000c10190e */
[----:B------:R-:W-:Y:S01]  /*0730*/  LEA R7, R7, UR4, 0x2 ;  /* 0x0000000407077c11 */ /* 0x000fe2000f8e10ff */
[----:B------:R1:W-:Y:S04]  /*0740*/  @P2 STG.E desc[UR14][R4.64+0x8], R17 ;  /* 0x0000081104002986 */ /* 0x0003e8000c10190e */
[----:B------:R1:W-:Y:S01]  /*0750*/  @P3 STG.E desc[UR14][R4.64+0xc], R19 ;  /* 0x00000c1304003986 */ /* 0x0003e2000c10190e */
[----:B------:R-:W-:Y:S02]  /*0760*/  VIADD R9, R9, 0x4 ;  /* 0x0000000409097836 */ /* 0x000fe40000000000 */
[----:B------:R-:W-:-:S02]  /*0770*/  @P1 IMAD.MOV.U32 R8, RZ, RZ, 0x3e9 ;  /* 0x000003e9ff081424 */ /* 0x000fc400078e00ff */
[----:B------:R-:W-:Y:S02]  /*0780*/  @P0 IMAD.MOV.U32 R6, RZ, RZ, 0x3e9 ;  /* 0x000003e9ff060424 */ /* 0x000fe400078e00ff */
[----:B------:R-:W-:Y:S02]  /*0790*/  @P2 IMAD.MOV.U32 R10, RZ, RZ, 0x3e9 ;  /* 0x000003e9ff0a2424 */ /* 0x000fe400078e00ff */
[----:B------:R-:W-:Y:S01]  /*07a0*/  @P3 IMAD.MOV.U32 R11, RZ, RZ, 0x3e9 ;  /* 0x000003e9ff0b3424 */ /* 0x000fe200078e00ff */
[----:B---3--:R1:W-:Y:S04]  /*07b0*/  STS [R7], R6 ;  /* 0x0000000607007388 */ /* 0x0083e80000000800 */
[----:B--2---:R1:W-:Y:S04]  /*07c0*/  STS [R7+0x4], R8 ;  /* 0x0000040807007388 */ /* 0x0043e80000000800 */
[----:B----4-:R1:W-:Y:S04]  /*07d0*/  STS [R7+0x8], R10 ;  /* 0x0000080a07007388 */ /* 0x0103e80000000800 */
[----:B-----5:R1:W-:Y:S02]  /*07e0*/  STS [R7+0xc], R11 ;  /* 0x00000c0b07007388 */ /* 0x0203e40000000800 */
.L_x_5:
[----:B------:R-:W-:Y:S05]  /*07f0*/  BRA.U !UP1, `(.L_x_2) ;  /* 0x0000000109ac7547 */ /* 0x000fea000b800000 */
[----:B------:R-:W-:Y:S02]  /*0800*/  UISETP.NE.AND UP0, UPT, UR9, 0x1, UPT ;  /* 0x000000010900788c */ /* 0x000fe4000bf05270 */
[----:B------:R-:W-:-:S04]  /*0810*/  ULOP3.LUT UR4, UR7, 0x1, URZ, 0xc0, !UPT ;  /* 0x0000000107047892 */ /* 0x000fc8000f8ec0ff */
[----:B------:R-:W-:-:S03]  /*0820*/  UISETP.NE.U32.AND UP1, UPT, UR4, 0x1, UPT ;  /* 0x000000010400788c */ /* 0x000fc6000bf25070 */
[----:B------:R-:W-:Y:S08]  /*0830*/  BRA.U !UP0, `(.L_x_6) ;  /* 0x00000001085c7547 */ /* 0x000ff0000b800000 */
[----:B------:R-:W0:Y:S01]  /*0840*/  LDCU UR4, c[0x0][0x388] ;  /* 0x00007100ff0477ac */ /* 0x000e220008000800 */
[----:B-1----:R-:W1:Y:S01]  /*0850*/  LDC.64 R4, c[0x0][0x380] ;  /* 0x0000e000ff047b82 */ /* 0x002e620000000a00 */
[----:B--2---:R-:W-:-:S04]  /*0860*/  IMAD R7, R0, UR7, R9 ;  /* 0x0000000700077c24 */ /* 0x004fc8000f8e0209 */
[C---:B------:R-:W-:Y:S01]  /*0870*/  VIADD R6, R7.reuse, 0x1 ;  /* 0x0000000107067836 */ /* 0x040fe20000000000 */
[----:B0-----:R-:W-:-:S04]  /*0880*/  ISETP.GE.AND P0, PT, R7, UR4, PT ;  /* 0x0000000407007c0c */ /* 0x001fc8000bf06270 */
[----:B------:R-:W-:Y:S01]  /*0890*/  ISETP.GE.AND P1, PT, R6, UR4, PT ;  /* 0x0000000406007c0c */ /* 0x000fe2000bf26270 */
[----:B-1----:R-:W-:-:S08]  /*08a0*/  IMAD.WIDE R4, R7, 0x4, R4 ;  /* 0x0000000407047825 */ /* 0x002fd000078e0204 */
[----:B------:R-:W2:Y:S04]  /*08b0*/  @!P0 LDG.E R6, desc[UR14][R4.64] ;  /* 0x0000000e04068981 */ /* 0x000ea8000c1e1900 */
[----:B------:R-:W3:Y:S01]  /*08c0*/  @!P1 LDG.E R7, desc[UR14][R4.64+0x4] ;  /* 0x0000040e04079981 */ /* 0x000ee2000c1e1900 */
[----:B------:R-:W0:Y:S01]  /*08d0*/  S2UR UR5, SR_CgaCtaId ;  /* 0x00000000000579c3 */ /* 0x000e220000008800 */
[----:B------:R-:W-:Y:S01]  /*08e0*/  UMOV UR4, 0x400 ;  /* 0x0000040000047882 */ /* 0x000fe20000000000 */
[----:B------:R-:W-:Y:S02]  /*08f0*/  IMAD R8, R2, UR7, R9 ;  /* 0x0000000702087c24 */ /* 0x000fe4000f8e0209 */
[----:B------:R-:W-:Y:S02]  /*0900*/  @P0 IMAD.MOV.U32 R11, RZ, RZ, 0x3e9 ;  /* 0x000003e9ff0b0424 */ /* 0x000fe400078e00ff */
[----:B------:R-:W-:-:S02]  /*0910*/  @P1 IMAD.MOV.U32 R13, RZ, RZ, 0x3e9 ;  /* 0x000003e9ff0d1424 */ /* 0x000fc400078e00ff */
[----:B------:R-:W-:Y:S01]  /*0920*/  VIADD R9, R9, 0x2 ;  /* 0x0000000209097836 */ /* 0x000fe20000000000 */
[----:B------:R4:W-:Y:S04]  /*0930*/  @P0 STG.E desc[UR14][R4.64], R11 ;  /* 0x0000000b04000986 */ /* 0x0009e8000c10190e */
[----:B------:R4:W-:Y:S01]  /*0940*/  @P1 STG.E desc[UR14][R4.64+0x4], R13 ;  /* 0x0000040d04001986 */ /* 0x0009e2000c10190e */
[----:B0-----:R-:W-:-:S06]  /*0950*/  ULEA UR4, UR5, UR4, 0x18 ;  /* 0x0000000405047291 */ /* 0x001fcc000f8ec0ff */
[----:B------:R-:W-:Y:S01]  /*0960*/  LEA R8, R8, UR4, 0x2 ;  /* 0x0000000408087c11 */ /* 0x000fe2000f8e10ff */
[----:B------:R-:W-:Y:S02]  /*0970*/  @P0 IMAD.MOV.U32 R6, RZ, RZ, 0x3e9 ;  /* 0x000003e9ff060424 */ /* 0x000fe400078e00ff */
[----:B------:R-:W-:-:S03]  /*0980*/  @P1 IMAD.MOV.U32 R7, RZ, RZ, 0x3e9 ;  /* 0x000003e9ff071424 */ /* 0x000fc600078e00ff */
[----:B--2---:R4:W-:Y:S04]  /*0990*/  STS [R8], R6 ;  /* 0x0000000608007388 */ /* 0x0049e80000000800 */
[----:B---3--:R4:W-:Y:S02]  /*09a0*/  STS [R8+0x4], R7 ;  /* 0x0000040708007388 */ /* 0x0089e40000000800 */
.L_x_6:
[----:B------:R-:W-:Y:S05]  /*09b0*/  BRA.U UP1, `(.L_x_2) ;  /* 0x00000001013c7547 */ /* 0x000fea000b800000 */
[----:B------:R-:W0:Y:S01]  /*09c0*/  LDCU UR4, c[0x0][0x388] ;  /* 0x00007100ff0477ac */ /* 0x000e220008000800 */
[----:B-1--4-:R-:W1:Y:S01]  /*09d0*/  LDC.64 R4, c[0x0][0x380] ;  /* 0x0000e000ff047b82 */ /* 0x012e620000000a00 */
[----:B--2---:R-:W-:-:S05]  /*09e0*/  IMAD R7, R0, UR7, R9 ;  /* 0x0000000700077c24 */ /* 0x004fca000f8e0209 */
[C---:B0-----:R-:W-:Y:S01]  /*09f0*/  ISETP.GE.AND P0, PT, R7.reuse, UR4, PT ;  /* 0x0000000407007c0c */ /* 0x041fe2000bf06270 */
[----:B-1----:R-:W-:-:S12]  /*0a00*/  IMAD.WIDE R4, R7, 0x4, R4 ;  /* 0x0000000407047825 */ /* 0x002fd800078e0204 */
[----:B------:R-:W2:Y:S01]  /*0a10*/  @!P0 LDG.E R6, desc[UR14][R4.64] ;  /* 0x0000000e04068981 */ /* 0x000ea2000c1e1900 */
[----:B------:R-:W0:Y:S01]  /*0a20*/  S2UR UR5, SR_CgaCtaId ;  /* 0x00000000000579c3 */ /* 0x000e220000008800 */
[----:B------:R-:W-:Y:S01]  /*0a30*/  UMOV UR4, 0x400 ;  /* 0x0000040000047882 */ /* 0x000fe20000000000 */
[----:B------:R-:W-:Y:S02]  /*0a40*/  IMAD R9, R2, UR7, R9 ;  /* 0x0000000702097c24 */ /* 0x000fe4000f8e0209 */
[----:B------:R-:W-:-:S05]  /*0a50*/  @P0 IMAD.MOV.U32 R7, RZ, RZ, 0x3e9 ;  /* 0x000003e9ff070424 */ /* 0x000fca00078e00ff */
[----:B------:R3:W-:Y:S01]  /*0a60*/  @P0 STG.E desc[UR14][R4.64], R7 ;  /* 0x0000000704000986 */ /* 0x0007e2000c10190e */
[----:B0-----:R-:W-:-:S06]  /*0a70*/  ULEA UR4, UR5, UR4, 0x18 ;  /* 0x0000000405047291 */ /* 0x001fcc000f8ec0ff */
[----:B------:R-:W-:Y:S01]  /*0a80*/  LEA R9, R9, UR4, 0x2 ;  /* 0x0000000409097c11 */ /* 0x000fe2000f8e10ff */
[----:B------:R-:W-:-:S05]  /*0a90*/  @P0 IMAD.MOV.U32 R6, RZ, RZ, 0x3e9 ;  /* 0x000003e9ff060424 */ /* 0x000fca00078e00ff */
[----:B--2---:R3:W-:Y:S02]  /*0aa0*/  STS [R9], R6 ;  /* 0x0000000609007388 */ /* 0x0047e40000000800 */
.L_x_2:
[----:B------:R-:W-:Y:S01]  /*0ab0*/  BAR.SYNC.DEFER_BLOCKING 0x0 ;  /* 0x0000000000007b1d */ /* 0x000fe20000010000 */
[----:B------:R-:W-:-:S04]  /*0ac0*/  UIMAD UR5, UR6, UR7, URZ ;  /* 0x00000007060572a4 */ /* 0x000fc8000f8e02ff */
[----:B------:R-:W-:-:S09]  /*0ad0*/  UISETP.GE.AND UP0, UPT, UR5, 0x2, UPT ;  /* 0x000000020500788c */ /* 0x000fd2000bf06270 */
[----:B------:R-:W-:Y:S05]  /*0ae0*/  BRA.U !UP0, `(.L_x_7) ;  /* 0x0000000d087c7547 */ /* 0x000fea000b800000 */
[----:B------:R-:W0:Y:S01]  /*0af0*/  S2UR UR8, SR_CgaCtaId ;  /* 0x00000000000879c3 */ /* 0x000e220000008800 */
[----:B------:R-:W-:Y:S01]  /*0b00*/  UMOV UR4, 0x400 ;  /* 0x0000040000047882 */ /* 0x000fe20000000000 */
[----:B-12-4-:R-:W-:Y:S01]  /*0b10*/  IMAD R13, R2, UR7, RZ ;  /* 0x00000007020d7c24 */ /* 0x016fe2000f8e02ff */
[----:B------:R-:W-:Y:S01]  /*0b20*/  ULOP3.LUT UR6, UR7, 0x7ffffffc, URZ, 0xc0, !UPT ;  /* 0x7ffffffc07067892 */ /* 0x000fe2000f8ec0ff */
[----:B------:R-:W-:Y:S01]  /*0b30*/  LOP3.LUT R12, R3, 0x1, RZ, 0xc0, !PT ;  /* 0x00000001030c7812 */ /* 0x000fe200078ec0ff */
[----:B------:R-:W-:Y:S01]  /*0b40*/  ULOP3.LUT UR11, UR7, 0x3, URZ, 0xc0, !UPT ;  /* 0x00000003070b7892 */ /* 0x000fe2000f8ec0ff */
[----:B---3--:R-:W-:Y:S01]  /*0b50*/  VIADD R4, R13, 0x3 ;  /* 0x000000030d047836 */ /* 0x008fe20000000000 */
[----:B------:R-:W-:Y:S01]  /*0b60*/  UIADD3 UR9, UPT, UPT, -UR6, URZ, URZ ;  /* 0x000000ff06097290 */ /* 0x000fe2000fffe1ff */
[----:B------:R-:W-:Y:S01]  /*0b70*/  UMOV UR7, 0x2 ;  /* 0x0000000200077882 */ /* 0x000fe20000000000 */
[----:B0-----:R-:W-:-:S06]  /*0b80*/  ULEA UR12, UR8, UR4, 0x18 ;  /* 0x00000004080c7291 */ /* 0x001fcc000f8ec0ff */
[----:B------:R-:W-:-:S05]  /*0b90*/  LEA R5, R13, UR12, 0x2 ;  /* 0x0000000c0d057c11 */ /* 0x000fca000f8e10ff */
[----:B------:R-:W-:-:S07]  /*0ba0*/  VIADD R5, R5, 0x8 ;  /* 0x0000000805057836 */ /* 0x000fce0000000000 */
.L_x_32:
[----:B0123--:R-:W-:-:S05]  /*0bb0*/  UMOV UR8, UR7 ;  /* 0x0000000700087c82 */ /* 0x00ffca0008000000 */
.L_x_31:
[----:B0-----:R-:W0:Y:S01]  /*0bc0*/  LDCU UR4, c[0x0][0x38c] ;  /* 0x00007180ff0477ac */ /* 0x001e220008000800 */
[----:B------:R-:W-:Y:S01]  /*0bd0*/  UMOV UR10, UR8 ;  /* 0x00000008000a7c82 */ /* 0x000fe20008000000 */
[----:B------:R-:W-:Y:S02]  /*0be0*/  USHF.R.U32.HI UR8, URZ, 0x1, UR8 ;  /* 0x00000001ff087899 */ /* 0x000fe40008011608 */
[----:B0-----:R-:W-:-:S09]  /*0bf0*/  UISETP.GE.AND UP0, UPT, UR4, 0x1, UPT ;  /* 0x000000010400788c */ /* 0x001fd2000bf06270 */
[----:B-123--:R-:W-:Y:S05]  /*0c00*/  BRA.U !UP0, `(.L_x_8) ;  /* 0x0000000d081c7547 */ /* 0x00efea000b800000 */
[----:B------:R-:W-:-:S03]  /*0c10*/  UISETP.GE.U32.AND UP0, UPT, UR4, 0x4, UPT ;  /* 0x000000040400788c */ /* 0x000fc6000bf06070 */
[----:B------:R-:W-:-:S06]  /*0c20*/  UMOV UR4, URZ ;  /* 0x000000ff00047c82 */ /* 0x000fcc0008000000 */
[----:B------:R-:W-:Y:S05]  /*0c30*/  BRA.U !UP0, `(.L_x_9) ;  /* 0x0000000508bc7547 */ /* 0x000fea000b800000 */
[----:B------:R-:W-:Y:S01]  /*0c40*/  IMAD.MOV.U32 R7, RZ, RZ, R5 ;  /* 0x000000ffff077224 */ /* 0x000fe200078e0005 */
[----:B------:R-:W-:Y:S01]  /*0c50*/  UMOV UR4, UR9 ;  /* 0x0000000900047c82 */ /* 0x000fe20008000000 */
[----:B------:R-:W-:-:S07]  /*0c60*/  IMAD.MOV.U32 R6, RZ, RZ, R4 ;  /* 0x000000ffff067224 */ /* 0x000fce00078e0004 */
.L_x_22:
[C---:B------:R-:W-:Y:S01]  /*0c70*/  VIADD R10, R6.reuse, 0xfffffffd ;  /* 0xfffffffd060a7836 */ /* 0x040fe20000000000 */
[----:B------:R-:W-:Y:S01]  /*0c80*/  UIADD3 UR4, UPT, UPT, UR4, 0x4, URZ ;  /* 0x0000000404047890 */ /* 0x000fe2000fffe0ff */
[----:B------:R-:W-:Y:S01]  /*0c90*/  BSSY.RECONVERGENT B0, `(.L_x_10) ;  /* 0x0000019000007945 */ /* 0x000fe20003800200 */
[----:B------:R-:W-:Y:S02]  /*0ca0*/  VIADD R9, R6, 0xfffffffe ;  /* 0xfffffffe06097836 */ /* 0x000fe40000000000 */
[----:B------:R-:W-:Y:S01]  /*0cb0*/  LOP3.LUT R11, R10, UR8, RZ, 0x3c, !PT ;  /* 0x000000080a0b7c12 */ /* 0x000fe2000f8e3cff */
[----:B------:R-:W-:-:S03]  /*0cc0*/  UISETP.NE.AND UP0, UPT, UR4, URZ, UPT ;  /* 0x000000ff0400728c */ /* 0x000fc6000bf05270 */
[----:B------:R-:W-:-:S13]  /*0cd0*/  ISETP.GT.AND P0, PT, R11, R10, PT ;  /* 0x0000000a0b00720c */ /* 0x000fda0003f04270 */
[----:B------:R-:W-:Y:S05]  /*0ce0*/  @!P0 BRA `(.L_x_11) ;  /* 0x00000000004c8947 */ /* 0x000fea0003800000 */
[C---:B------:R-:W-:Y:S02]  /*0cf0*/  LOP3.LUT R8, R10.reuse, UR7, RZ, 0xc0, !PT ;  /* 0x000000070a087c12 */ /* 0x040fe4000f8ec0ff */
[----:B------:R-:W-:Y:S02]  /*0d00*/  LOP3.LUT P0, RZ, R10, UR7, RZ, 0xc0, !PT ;  /* 0x000000070aff7c12 */ /* 0x000fe4000f80c0ff */
[----:B------:R-:W-:Y:S02]  /*0d10*/  LOP3.LUT P1, RZ, R8, 0x1, R3, 0xf8, !PT ;  /* 0x0000000108ff7812 */ /* 0x000fe4000782f803 */
[----:B------:R-:W-:-:S13]  /*0d20*/  ISETP.EQ.OR P0, PT, R12, RZ, !P0 ;  /* 0x000000ff0c00720c */ /* 0x000fda0004702670 */
[----:B------:R-:W-:Y:S05]  /*0d30*/  @P1 BRA P0, `(.L_x_12) ;  /* 0x0000000000201947 */ /* 0x000fea0000000000 */
[----:B------:R-:W-:Y:S01]  /*0d40*/  LEA R11, R11, UR12, 0x2 ;  /* 0x0000000c0b0b7c11 */ /* 0x000fe2000f8e10ff */
[----:B------:R-:W-:Y:S04]  /*0d50*/  LDS R8, [R7+-0x8] ;  /* 0xfffff80007087984 */ /* 0x000fe80000000800 */
[----:B------:R-:W0:Y:S02]  /*0d60*/  LDS R10, [R11] ;  /* 0x000000000b0a7984 */ /* 0x000e240000000800 */
[----:B0-----:R-:W-:-:S13]  /*0d70*/  ISETP.GT.AND P0, PT, R8, R10, PT ;  /* 0x0000000a0800720c */ /* 0x001fda0003f04270 */
[----:B------:R-:W-:Y:S05]  /*0d80*/  @!P0 BRA `(.L_x_11) ;  /* 0x0000000000248947 */ /* 0x000fea0003800000 */
[----:B------:R1:W-:Y:S04]  /*0d90*/  STS [R7+-0x8], R10 ;  /* 0xfffff80a07007388 */ /* 0x0003e80000000800 */
[----:B------:R1:W-:Y:S01]  /*0da0*/  STS [R11], R8 ;  /* 0x000000080b007388 */ /* 0x0003e20000000800 */
[----:B------:R-:W-:Y:S05]  /*0db0*/  BRA `(.L_x_11) ;  /* 0x0000000000187947 */ /* 0x000fea0003800000 */
.L_x_12:
[----:B------:R-:W-:Y:S01]  /*0dc0*/  LEA R11, R11, UR12, 0x2 ;  /* 0x0000000c0b0b7c11 */ /* 0x000fe2000f8e10ff */
[----:B------:R-:W-:Y:S04]  /*0dd0*/  LDS R8, [R7+-0x8] ;  /* 0xfffff80007087984 */ /* 0x000fe80000000800 */
[----:B------:R-:W0:Y:S02]  /*0de0*/  LDS R10, [R11] ;  /* 0x000000000b0a7984 */ /* 0x000e240000000800 */
[----:B0-----:R-:W-:-:S13]  /*0df0*/  ISETP.GE.AND P0, PT, R8, R10, PT ;  /* 0x0000000a0800720c */ /* 0x001fda0003f06270 */
[----:B------:R0:W-:Y:S04]  /*0e00*/  @!P0 STS [R7+-0x8], R10 ;  /* 0xfffff80a07008388 */ /* 0x0001e80000000800 */
[----:B------:R0:W-:Y:S02]  /*0e10*/  @!P0 STS [R11], R8 ;  /* 0x000000080b008388 */ /* 0x0001e40000000800 */
.L_x_11:
[----:B------:R-:W-:Y:S05]  /*0e20*/  BSYNC.RECONVERGENT B0 ;  /* 0x0000000000007941 */ /* 0x000fea0003800200 */
.L_x_10:
[----:B01----:R-:W-:Y:S01]  /*0e30*/  LOP3.LUT R10, R9, UR8, RZ, 0x3c, !PT ;  /* 0x00000008090a7c12 */ /* 0x003fe2000f8e3cff */
[----:B------:R-:W-:Y:S03]  /*0e40*/  BSSY.RECONVERGENT B0, `(.L_x_13) ;  /* 0x0000017000007945 */ /* 0x000fe60003800200 */
[----:B------:R-:W-:-:S13]  /*0e50*/  ISETP.GT.AND P0, PT, R10, R9, PT ;  /* 0x000000090a00720c */ /* 0x000fda0003f04270 */
[----:B------:R-:W-:Y:S05]  /*0e60*/  @!P0 BRA `(.L_x_14) ;  /* 0x0000000000508947 */ /* 0x000fea0003800000 */
[C---:B------:R-:W-:Y:S02]  /*0e70*/  LOP3.LUT R8, R9.reuse, UR7, RZ, 0xc0, !PT ;  /* 0x0000000709087c12 */ /* 0x040fe4000f8ec0ff */
[----:B------:R-:W-:Y:S02]  /*0e80*/  LOP3.LUT P0, RZ, R9, UR7, RZ, 0xc0, !PT ;  /* 0x0000000709ff7c12 */ /* 0x000fe4000f80c0ff */
[----:B------:R-:W-:Y:S02]  /*0e90*/  LOP3.LUT P1, RZ, R8, 0x1, R3, 0xf8, !PT ;  /* 0x0000000108ff7812 */ /* 0x000fe4000782f803 */
[----:B------:R-:W-:-:S04]  /*0ea0*/  ISETP.NE.AND P0, PT, R12, RZ, P0 ;  /* 0x000000ff0c00720c */ /* 0x000fc80000705270 */
[----:B------:R-:W-:-:S13]  /*0eb0*/  PLOP3.LUT P0, PT, P1, P0, PT, 0x8f, 0xf8 ;  /* 0x0000000000f8781c */ /* 0x000fda0000f01177 */
[----:B------:R-:W-:Y:S05]  /*0ec0*/  @P0 BRA `(.L_x_15) ;  /* 0x0000000000200947 */ /* 0x000fea0003800000 */
[----:B------:R-:W-:Y:S01]  /*0ed0*/  LEA R9, R10, UR12, 0x2 ;  /* 0x0000000c0a097c11 */ /* 0x000fe2000f8e10ff */
[----:B------:R-:W-:Y:S04]  /*0ee0*/  LDS R8, [R7+-0x4] ;  /* 0xfffffc0007087984 */ /* 0x000fe80000000800 */
[----:B------:R-:W0:Y:S02]  /*0ef0*/  LDS R10, [R9] ;  /* 0x00000000090a7984 */ /* 0x000e240000000800 */
[----:B0-----:R-:W-:-:S13]  /*0f00*/  ISETP.GE.AND P0, PT, R8, R10, PT ;  /* 0x0000000a0800720c */ /* 0x001fda0003f06270 */
[----:B------:R-:W-:Y:S05]  /*0f10*/  @P0 BRA `(.L_x_14) ;  /* 0x0000000000240947 */ /* 0x000fea0003800000 */
[----:B------:R0:W-:Y:S04]  /*0f20*/  STS [R7+-0x4], R10 ;  /* 0xfffffc0a07007388 */ /* 0x0001e80000000800 */
[----:B------:R0:W-:Y:S01]  /*0f30*/  STS [R9], R8 ;  /* 0x0000000809007388 */ /* 0x0001e20000000800 */
[----:B------:R-:W-:Y:S05]  /*0f40*/  BRA `(.L_x_14) ;  /* 0x0000000000187947 */ /* 0x000fea0003800000 */
.L_x_15:
[----:B------:R-:W-:Y:S01]  /*0f50*/  LEA R11, R10, UR12, 0x2 ;  /* 0x0000000c0a0b7c11 */ /* 0x000fe2000f8e10ff */
[----:B------:R-:W-:Y:S04]  /*0f60*/  LDS R8, [R7+-0x4] ;  /* 0xfffffc0007087984 */ /* 0x000fe80000000800 */
[----:B------:R-:W0:Y:S02]  /*0f70*/  LDS R9, [R11] ;  /* 0x000000000b097984 */ /* 0x000e240000000800 */
[----:B0-----:R-:W-:-:S13]  /*0f80*/  ISETP.GT.AND P0, PT, R8, R9, PT ;  /* 0x000000090800720c */ /* 0x001fda0003f04270 */
[----:B------:R1:W-:Y:S04]  /*0f90*/  @P0 STS [R7+-0x4], R9 ;  /* 0xfffffc0907000388 */ /* 0x0003e80000000800 */
[----:B------:R1:W-:Y:S02]  /*0fa0*/  @P0 STS [R11], R8 ;  /* 0x000000080b000388 */ /* 0x0003e40000000800 */
.L_x_14:
[----:B------:R-:W-:Y:S05]  /*0fb0*/  BSYNC.RECONVERGENT B0 ;  /* 0x0000000000007941 */ /* 0x000fea0003800200 */
.L_x_13:
[----:B01----:R-:W-:Y:S01]  /*0fc0*/  VIADD R9, R6, 0xffffffff ;  /* 0xffffffff06097836 */ /* 0x003fe20000000000 */
[----:B------:R-:W-:Y:S04]  /*0fd0*/  BSSY.RECONVERGENT B0, `(.L_x_16) ;  /* 0x0000018000007945 */ /* 0x000fe80003800200 */
[----:B------:R-:W-:-:S04]  /*0fe0*/  LOP3.LUT R10, R9, UR8, RZ, 0x3c, !PT ;  /* 0x00000008090a7c12 */ /* 0x000fc8000f8e3cff */
        /* <DEDUP_REMOVED lines=9> */
[----:B------:R-:W-:Y:S04]  /*1080*/  LDS R8, [R7] ;  /* 0x0000000007087984 */ /* 0x000fe80000000800 */
[----:B------:R-:W0:Y:S02]  /*1090*/  LDS R10, [R9] ;  /* 0x00000000090a7984 */ /* 0x000e240000000800 */
[----:B0-----:R-:W-:-:S13]  /*10a0*/  ISETP.GE.AND P0, PT, R8, R10, PT ;  /* 0x0000000a0800720c */ /* 0x001fda0003f06270 */
[----:B------:R-:W-:Y:S05]  /*10b0*/  @P0 BRA `(.L_x_17) ;  /* 0x0000000000240947 */ /* 0x000fea0003800000 */
[----:B------:R1:W-:Y:S04]  /*10c0*/  STS [R7], R10 ;  /* 0x0000000a07007388 */ /* 0x0003e80000000800 */
[----:B------:R1:W-:Y:S01]  /*10d0*/  STS [R9], R8 ;  /* 0x0000000809007388 */ /* 0x0003e20000000800 */
[----:B------:R-:W-:Y:S05]  /*10e0*/  BRA `(.L_x_17) ;  /* 0x0000000000187947 */ /* 0x000fea0003800000 */
.L_x_18:
[----:B------:R-:W-:Y:S01]  /*10f0*/  LEA R11, R10, UR12, 0x2 ;  /* 0x0000000c0a0b7c11 */ /* 0x000fe2000f8e10ff */
[----:B------:R-:W-:Y:S04]  /*1100*/  LDS R8, [R7] ;  /* 0x0000000007087984 */ /* 0x000fe80000000800 */
[----:B------:R-:W0:Y:S02]  /*1110*/  LDS R9, [R11] ;  /* 0x000000000b097984 */ /* 0x000e240000000800 */
[----:B0-----:R-:W-:-:S13]  /*1120*/  ISETP.GT.AND P0, PT, R8, R9, PT ;  /* 0x000000090800720c */ /* 0x001fda0003f04270 */
[----:B------:R0:W-:Y:S04]  /*1130*/  @P0 STS [R7], R9 ;  /* 0x0000000907000388 */ /* 0x0001e80000000800 */
[----:B------:R0:W-:Y:S02]  /*1140*/  @P0 STS [R11], R8 ;  /* 0x000000080b000388 */ /* 0x0001e40000000800 */
.L_x_17:
[----:B------:R-:W-:Y:S05]  /*1150*/  BSYNC.RECONVERGENT B0 ;  /* 0x0000000000007941 */ /* 0x000fea0003800200 */
.L_x_16:
        /* <DEDUP_REMOVED lines=11> */
[----:B------:R-:W-:Y:S04]  /*1210*/  LDS R8, [R7+0x4] ;  /* 0x0000040007087984 */ /* 0x000fe80000000800 */
[----:B------:R-:W0:Y:S02]  /*1220*/  LDS R10, [R9] ;  /* 0x00000000090a7984 */ /* 0x000e240000000800 */
[----:B0-----:R-:W-:-:S13]  /*1230*/  ISETP.GE.AND P0, PT, R8, R10, PT ;  /* 0x0000000a0800720c */ /* 0x001fda0003f06270 */
[----:B------:R-:W-:Y:S05]  /*1240*/  @P0 BRA `(.L_x_20) ;  /* 0x0000000000240947 */ /* 0x000fea0003800000 */
[----:B------:R1:W-:Y:S04]  /*1250*/  STS [R7+0x4], R10 ;  /* 0x0000040a07007388 */ /* 0x0003e80000000800 */
[----:B------:R1:W-:Y:S01]  /*1260*/  STS [R9], R8 ;  /* 0x0000000809007388 */ /* 0x0003e20000000800 */
[----:B------:R-:W-:Y:S05]  /*1270*/  BRA `(.L_x_20) ;  /* 0x0000000000187947 */ /* 0x000fea0003800000 */
.L_x_21:
[----:B------:R-:W-:Y:S01]  /*1280*/  LEA R11, R9, UR12, 0x2 ;  /* 0x0000000c090b7c11 */ /* 0x000fe2000f8e10ff */
[----:B------:R-:W-:Y:S04]  /*1290*/  LDS R8, [R7+0x4] ;  /* 0x0000040007087984 */ /* 0x000fe80000000800 */
[----:B------:R-:W0:Y:S02]  /*12a0*/  LDS R9, [R11] ;  /* 0x000000000b097984 */ /* 0x000e240000000800 */
[----:B0-----:R-:W-:-:S13]  /*12b0*/  ISETP.GT.AND P0, PT, R8, R9, PT ;  /* 0x000000090800720c */ /* 0x001fda0003f04270 */
[----:B------:R0:W-:Y:S04]  /*12c0*/  @P0 STS [R7+0x4], R9 ;  /* 0x0000040907000388 */ /* 0x0001e80000000800 */
[----:B------:R0:W-:Y:S02]  /*12d0*/  @P0 STS [R11], R8 ;  /* 0x000000080b000388 */ /* 0x0001e40000000800 */
.L_x_20:
[----:B------:R-:W-:Y:S05]  /*12e0*/  BSYNC.RECONVERGENT B0 ;  /* 0x0000000000007941 */ /* 0x000fea0003800200 */
.L_x_19:
[----:B------:R-:W-:Y:S02]  /*12f0*/  VIADD R6, R6, 0x4 ;  /* 0x0000000406067836 */ /* 0x000fe40000000000 */
[----:B01----:R-:W-:Y:S01]  /*1300*/  VIADD R7, R7, 0x10 ;  /* 0x0000001007077836 */ /* 0x003fe20000000000 */
[----:B------:R-:W-:Y:S06]  /*1310*/  BRA.U UP0, `(.L_x_22) ;  /* 0xfffffff900547547 */ /* 0x000fec000b83ffff */
[----:B------:R-:W-:-:S05]  /*1320*/  UMOV UR4, UR6 ;  /* 0x0000000600047c82 */ /* 0x000fca0008000000 */
.L_x_9:
[----:B------:R-:W-:-:S09]  /*1330*/  UISETP.NE.AND UP0, UPT, UR11, URZ, UPT ;  /* 0x000000ff0b00728c */ /* 0x000fd2000bf05270 */
[----:B------:R-:W-:Y:S05]  /*1340*/  BRA.U !UP0, `(.L_x_8) ;  /* 0x00000005084c7547 */ /* 0x000fea000b800000 */
[----:B------:R-:W-:Y:S01]  /*1350*/  VIADD R7, R13, UR4 ;  /* 0x000000040d077c36 */ /* 0x000fe20008000000 */
[----:B------:R-:W-:Y:S04]  /*1360*/  BSSY.RECONVERGENT B0, `(.L_x_23) ;  /* 0x0000019000007945 */ /* 0x000fe80003800200 */
[C---:B------:R-:W-:Y:S02]  /*1370*/  LOP3.LUT R10, R7.reuse, UR8, RZ, 0x3c, !PT ;  /* 0x00000008070a7c12 */ /* 0x040fe4000f8e3cff */
[----:B------:R-:W-:Y:S02]  /*1380*/  LEA R6, R7, UR12, 0x2 ;  /* 0x0000000c07067c11 */ /* 0x000fe4000f8e10ff */
        /* <DEDUP_REMOVED lines=16> */
.L_x_25:
[----:B------:R-:W-:Y:S01]  /*1490*/  LEA R11, R10, UR12, 0x2 ;  /* 0x0000000c0a0b7c11 */ /* 0x000fe2000f8e10ff */
[----:B------:R-:W-:Y:S04]  /*14a0*/  LDS R8, [R6] ;  /* 0x0000000006087984 */ /* 0x000fe80000000800 */
[----:B------:R-:W0:Y:S02]  /*14b0*/  LDS R9, [R11] ;  /* 0x000000000b097984 */ /* 0x000e240000000800 */
[----:B0-----:R-:W-:-:S13]  /*14c0*/  ISETP.GT.AND P0, PT, R8, R9, PT ;  /* 0x000000090800720c */ /* 0x001fda0003f04270 */
[----:B------:R0:W-:Y:S04]  /*14d0*/  @P0 STS [R6], R9 ;  /* 0x0000000906000388 */ /* 0x0001e80000000800 */
[----:B------:R0:W-:Y:S02]  /*14e0*/  @P0 STS [R11], R8 ;  /* 0x000000080b000388 */ /* 0x0001e40000000800 */
.L_x_24:
[----:B------:R-:W-:Y:S05]  /*14f0*/  BSYNC.RECONVERGENT B0 ;  /* 0x0000000000007941 */ /* 0x000fea0003800200 */
.L_x_23:
[----:B------:R-:W-:-:S09]  /*1500*/  UISETP.NE.AND UP0, UPT, UR11, 0x1, UPT ;  /* 0x000000010b00788c */ /* 0x000fd2000bf05270 */
[----:B------:R-:W-:Y:S05]  /*1510*/  BRA.U !UP0, `(.L_x_8) ;  /* 0x0000000108d87547 */ /* 0x000fea000b800000 */
        /* <DEDUP_REMOVED lines=19> */
.L_x_28:
[----:B------:R-:W-:Y:S01]  /*1650*/  LEA R11, R10, UR12, 0x2 ;  /* 0x0000000c0a0b7c11 */ /* 0x000fe2000f8e10ff */
[----:B------:R-:W-:Y:S04]  /*1660*/  LDS R8, [R6+0x4] ;  /* 0x0000040006087984 */ /* 0x000fe80000000800 */
[----:B------:R-:W0:Y:S02]  /*1670*/  LDS R9, [R11] ;  /* 0x000000000b097984 */ /* 0x000e240000000800 */
[----:B0-----:R-:W-:-:S13]  /*1680*/  ISETP.GT.AND P0, PT, R8, R9, PT ;  /* 0x000000090800720c */ /* 0x001fda0003f04270 */
[----:B------:R0:W-:Y:S04]  /*1690*/  @P0 STS [R6+0x4], R9 ;  /* 0x0000040906000388 */ /* 0x0001e80000000800 */
[----:B------:R0:W-:Y:S02]  /*16a0*/  @P0 STS [R11], R8 ;  /* 0x000000080b000388 */ /* 0x0001e40000000800 */
.L_x_27:
[----:B------:R-:W-:Y:S05]  /*16b0*/  BSYNC.RECONVERGENT B0 ;  /* 0x0000000000007941 */ /* 0x000fea0003800200 */
.L_x_26:
[----:B------:R-:W-:-:S09]  /*16c0*/  UISETP.NE.AND UP0, UPT, UR11, 0x2, UPT ;  /* 0x000000020b00788c */ /* 0x000fd2000bf05270 */
[----:B------:R-:W-:Y:S05]  /*16d0*/  BRA.U !UP0, `(.L_x_8) ;  /* 0x0000000108687547 */ /* 0x000fea000b800000 */
[----:B------:R-:W-:Y:S01]  /*16e0*/  VIADD R7, R7, 0x2 ;  /* 0x0000000207077836 */ /* 0x000fe20000000000 */
[----:B------:R-:W-:Y:S04]  /*16f0*/  BSSY.RECONVERGENT B0, `(.L_x_8) ;  /* 0x0000018000007945 */ /* 0x000fe80003800200 */
[----:B------:R-:W-:-:S04]  /*1700*/  LOP3.LUT R10, R7, UR8, RZ, 0x3c, !PT ;  /* 0x00000008070a7c12 */ /* 0x000fc8000f8e3cff */
[----:B------:R-:W-:-:S13]  /*1710*/  ISETP.GT.AND P0, PT, R10, R7, PT ;  /* 0x000000070a00720c */ /* 0x000fda0003f04270 */
[----:B------:R-:W-:Y:S05]  /*1720*/  @!P0 BRA `(.L_x_29) ;  /* 0x0000000000508947 */ /* 0x000fea0003800000 */
[C---:B01----:R-:W-:Y:S02]  /*1730*/  LOP3.LUT R8, R7.reuse, UR7, RZ, 0xc0, !PT ;  /* 0x0000000707087c12 */ /* 0x043fe4000f8ec0ff */
        /* <DEDUP_REMOVED lines=13> */
.L_x_30:
[----:B------:R-:W-:Y:S01]  /*1810*/  LEA R10, R10, UR12, 0x2 ;  /* 0x0000000c0a0a7c11 */ /* 0x000fe2000f8e10ff */
[----:B------:R-:W-:Y:S04]  /*1820*/  LDS R7, [R6+0x8] ;  /* 0x0000080006077984 */ /* 0x000fe80000000800 */
[----:B------:R-:W0:Y:S02]  /*1830*/  LDS R8, [R10] ;  /* 0x000000000a087984 */ /* 0x000e240000000800 */
[----:B0-----:R-:W-:-:S13]  /*1840*/  ISETP.GT.AND P0, PT, R7, R8, PT ;  /* 0x000000080700720c */ /* 0x001fda0003f04270 */
[----:B------:R2:W-:Y:S04]  /*1850*/  @P0 STS [R6+0x8], R8 ;  /* 0x0000080806000388 */ /* 0x0005e80000000800 */
[----:B------:R2:W-:Y:S02]  /*1860*/  @P0 STS [R10], R7 ;  /* 0x000000070a000388 */ /* 0x0005e40000000800 */
.L_x_29:
[----:B------:R-:W-:Y:S05]  /*1870*/  BSYNC.RECONVERGENT B0 ;  /* 0x0000000000007941 */ /* 0x000fea0003800200 */
.L_x_8:
[----:B------:R-:W-:Y:S01]  /*1880*/  BAR.SYNC.DEFER_BLOCKING 0x0 ;  /* 0x0000000000007b1d */ /* 0x000fe20000010000 */
[----:B------:R-:W-:-:S09]  /*1890*/  UISETP.GT.U32.AND UP0, UPT, UR10, 0x3, UPT ;  /* 0x000000030a00788c */ /* 0x000fd2000bf04070 */
[----:B------:R-:W-:Y:S05]  /*18a0*/  BRA.U UP0, `(.L_x_31) ;  /* 0xfffffff100c47547 */ /* 0x000fea000b83ffff */
[----:B------:R-:W-:-:S04]  /*18b0*/  USHF.L.U32 UR7, UR7, 0x1, URZ ;  /* 0x0000000107077899 */ /* 0x000fc800080006ff */
[----:B------:R-:W-:-:S09]  /*18c0*/  UISETP.GT.AND UP0, UPT, UR7, UR5, UPT ;  /* 0x000000050700728c */ /* 0x000fd2000bf04270 */
[----:B------:R-:W-:Y:S05]  /*18d0*/  BRA.U !UP0, `(.L_x_32) ;  /* 0xfffffff108b47547 */ /* 0x000fea000b83ffff */
.L_x_7:
[----:B-1234-:R-:W1:Y:S08]  /*18e0*/  LDC R7, c[0x0][0x38c] ;  /* 0x0000e300ff077b82 */ /* 0x01ee700000000800 */
[----:B------:R-:W-:Y:S01]  /*18f0*/  BAR.SYNC.DEFER_BLOCKING 0x0 ;  /* 0x0000000000007b1d */ /* 0x000fe20000010000 */
[----:B-1----:R-:W-:-:S13]  /*1900*/  ISETP.GE.AND P0, PT, R7, 0x1, PT ;  /* 0x000000010700780c */ /* 0x002fda0003f06270 */
[----:B------:R-:W-:Y:S05]  /*1910*/  @!P0 EXIT ;  /* 0x000000000000894d */ /* 0x000fea0003800000 */
[C---:B------:R-:W-:Y:S01]  /*1920*/  ISETP.GE.U32.AND P0, PT, R7.reuse, 0x8, PT ;  /* 0x000000080700780c */ /* 0x040fe20003f06070 */
[-C--:B------:R-:W-:Y:S01]  /*1930*/  IMAD R4, R2, R7.reuse, RZ ;  /* 0x0000000702047224 */ /* 0x080fe200078e02ff */
[----:B------:R-:W-:Y:S01]  /*1940*/  LOP3.LUT R10, R7, 0x7, RZ, 0xc0, !PT ;  /* 0x00000007070a7812 */ /* 0x000fe200078ec0ff */
[----:B------:R-:W-:Y:S02]  /*1950*/  IMAD R0, R0, R7, RZ ;  /* 0x0000000700007224 */ /* 0x000fe400078e02ff */
[----:B------:R-:W-:Y:S01]  /*1960*/  IMAD.MOV.U32 R5, RZ, RZ, RZ ;  /* 0x000000ffff057224 */ /* 0x000fe200078e00ff */
[----:B------:R-:W-:-:S07]  /*1970*/  ISETP.NE.AND P1, PT, R10, RZ, PT ;  /* 0x000000ff0a00720c */ /* 0x000fce0003f25270 */
[----:B------:R-:W-:Y:S06]  /*1980*/  @!P0 BRA `(.L_x_33) ;  /* 0x00000000008c8947 */ /* 0x000fec0003800000 */
[----:B------:R-:W1:Y:S01]  /*1990*/  S2UR UR7, SR_CgaCtaId ;  /* 0x00000000000779c3 */ /* 0x000e620000008800 */
[----:B------:R-:W2:Y:S01]  /*19a0*/  LDCU.64 UR4, c[0x0][0x380] ;  /* 0x00007000ff0477ac */ /* 0x000ea20008000a00 */
[----:B------:R-:W-:Y:S01]  /*19b0*/  LOP3.LUT R5, R7, 0x7ffffff8, RZ, 0xc0, !PT ;  /* 0x7ffffff807057812 */ /* 0x000fe200078ec0ff */
[----:B0-----:R-:W-:Y:S01]  /*19c0*/  IMAD.MOV.U32 R9, RZ, RZ, R0 ;  /* 0x000000ffff097224 */ /* 0x001fe200078e0000 */
[----:B------:R-:W-:-:S03]  /*19d0*/  UMOV UR6, 0x400 ;  /* 0x0000040000067882 */ /* 0x000fc60000000000 */
[----:B------:R-:W-:Y:S01]  /*19e0*/  IMAD.MOV R6, RZ, RZ, -R5 ;  /* 0x000000ffff067224 */ /* 0x000fe200078e0a05 */
[----:B--2---:R-:W-:-:S04]  /*19f0*/  UIADD3 UR4, UP0, UPT, UR4, 0x10, URZ ;  /* 0x0000001004047890 */ /* 0x004fc8000ff1e0ff */
[----:B------:R-:W-:Y:S02]  /*1a00*/  UIADD3.X UR5, UPT, UPT, URZ, UR5, URZ, UP0, !UPT ;  /* 0x00000005ff057290 */ /* 0x000fe400087fe4ff */
[----:B-1----:R-:W-:-:S06]  /*1a10*/  ULEA UR6, UR7, UR6, 0x18 ;  /* 0x0000000607067291 */ /* 0x002fcc000f8ec0ff */
[----:B------:R-:W-:-:S05]  /*1a20*/  LEA R8, R4, UR6, 0x2 ;  /* 0x0000000604087c11 */ /* 0x000fca000f8e10ff */
[----:B------:R-:W-:-:S07]  /*1a30*/  VIADD R8, R8, 0x10 ;  /* 0x0000001008087836 */ /* 0x000fce0000000000 */
.L_x_34:
[----:B0-----:R-:W0:Y:S01]  /*1a40*/  LDS R11, [R8+-0x10] ;  /* 0xfffff000080b7984 */ /* 0x001e220000000800 */
[----:B------:R-:W-:Y:S02]  /*1a50*/  IMAD.U32 R2, RZ, RZ, UR4 ;  /* 0x00000004ff027e24 */ /* 0x000fe4000f8e00ff */
[----:B------:R-:W-:Y:S01]  /*1a60*/  IMAD.U32 R3, RZ, RZ, UR5 ;  /* 0x00000005ff037e24 */ /* 0x000fe2000f8e00ff */
[----:B------:R-:W1:Y:S01]  /*1a70*/  LDS R13, [R8+-0xc] ;  /* 0xfffff400080d7984 */ /* 0x000e620000000800 */
[----:B------:R-:W-:Y:S02]  /*1a80*/  VIADD R6, R6, 0x8 ;  /* 0x0000000806067836 */ /* 0x000fe40000000000 */
[C---:B------:R-:W-:Y:S01]  /*1a90*/  IMAD.WIDE R2, R9.reuse, 0x4, R2 ;  /* 0x0000000409027825 */ /* 0x040fe200078e0202 */
[----:B------:R-:W2:Y:S02]  /*1aa0*/  LDS R15, [R8+-0x8] ;  /* 0xfffff800080f7984 */ /* 0x000ea40000000800 */
[----:B------:R-:W-:Y:S01]  /*1ab0*/  ISETP.NE.AND P0, PT, R6, RZ, PT ;  /* 0x000000ff0600720c */ /* 0x000fe20003f05270 */
[----:B------:R-:W-:Y:S01]  /*1ac0*/  VIADD R9, R9, 0x8 ;  /* 0x0000000809097836 */ /* 0x000fe20000000000 */
[----:B------:R-:W3:Y:S04]  /*1ad0*/  LDS R17, [R8+-0x4] ;  /* 0xfffffc0008117984 */ /* 0x000ee80000000800 */
[----:B------:R-:W4:Y:S04]  /*1ae0*/  LDS R19, [R8] ;  /* 0x0000000008137984 */ /* 0x000f280000000800 */
[----:B------:R-:W5:Y:S04]  /*1af0*/  LDS R21, [R8+0x4] ;  /* 0x0000040008157984 */ /* 0x000f680000000800 */
[----:B------:R-:W5:Y:S04]  /*1b00*/  LDS R23, [R8+0x8] ;  /* 0x0000080008177984 */ /* 0x000f680000000800 */
[----:B------:R0:W5:Y:S02]  /*1b10*/  LDS R25, [R8+0xc] ;  /* 0x00000c0008197984 */ /* 0x0001640000000800 */
[----:B0-----:R-:W-:-:S02]  /*1b20*/  VIADD R8, R8, 0x20 ;  /* 0x0000002008087836 */ /* 0x001fc40000000000 */
[----:B------:R0:W-:Y:S04]  /*1b30*/  STG.E desc[UR14][R2.64+-0x10], R11 ;  /* 0xfffff00b02007986 */ /* 0x0001e8000c10190e */
[----:B-1----:R0:W-:Y:S04]  /*1b40*/  STG.E desc[UR14][R2.64+-0xc], R13 ;  /* 0xfffff40d02007986 */ /* 0x0021e8000c10190e */
[----:B--2---:R0:W-:Y:S04]  /*1b50*/  STG.E desc[UR14][R2.64+-0x8], R15 ;  /* 0xfffff80f02007986 */ /* 0x0041e8000c10190e */
[----:B---3--:R0:W-:Y:S04]  /*1b60*/  STG.E desc[UR14][R2.64+-0x4], R17 ;  /* 0xfffffc1102007986 */ /* 0x0081e8000c10190e */
[----:B----4-:R0:W-:Y:S04]  /*1b70*/  STG.E desc[UR14][R2.64], R19 ;  /* 0x0000001302007986 */ /* 0x0101e8000c10190e */
[----:B-----5:R0:W-:Y:S04]  /*1b80*/  STG.E desc[UR14][R2.64+0x4], R21 ;  /* 0x0000041502007986 */ /* 0x0201e8000c10190e */
[----:B------:R0:W-:Y:S04]  /*1b90*/  STG.E desc[UR14][R2.64+0x8], R23 ;  /* 0x0000081702007986 */ /* 0x0001e8000c10190e */
[----:B------:R0:W-:Y:S01]  /*1ba0*/  STG.E desc[UR14][R2.64+0xc], R25 ;  /* 0x00000c1902007986 */ /* 0x0001e2000c10190e */
[----:B------:R-:W-:Y:S05]  /*1bb0*/  @P0 BRA `(.L_x_34) ;  /* 0xfffffffc00a00947 */ /* 0x000fea000383ffff */
.L_x_33:
[----:B------:R-:W-:Y:S05]  /*1bc0*/  @!P1 EXIT ;  /* 0x000000000000994d */ /* 0x000fea0003800000 */
[----:B------:R-:W-:Y:S02]  /*1bd0*/  ISETP.GE.U32.AND P0, PT, R10, 0x4, PT ;  /* 0x000000040a00780c */ /* 0x000fe40003f06070 */
[----:B0-----:R-:W-:-:S04]  /*1be0*/  LOP3.LUT R8, R7, 0x3, RZ, 0xc0, !PT ;  /* 0x0000000307087812 */ /* 0x001fc800078ec0ff */
[----:B------:R-:W-:-:S07]  /*1bf0*/  ISETP.NE.AND P1, PT, R8, RZ, PT ;  /* 0x000000ff0800720c */ /* 0x000fce0003f25270 */
[----:B------:R-:W-:Y:S06]  /*1c00*/  @!P0 BRA `(.L_x_35) ;  /* 0x0000000000448947 */ /* 0x000fec0003800000 */
[----:B------:R-:W0:Y:S01]  /*1c10*/  S2UR UR5, SR_CgaCtaId ;  /* 0x00000000000579c3 */ /* 0x000e220000008800 */
[----:B------:R-:W-:Y:S01]  /*1c20*/  UMOV UR4, 0x400 ;  /* 0x0000040000047882 */ /* 0x000fe20000000000 */
[--C-:B------:R-:W-:Y:S02]  /*1c30*/  IMAD.IADD R2, R4, 0x1, R5.reuse ;  /* 0x0000000104027824 */ /* 0x100fe400078e0205 */
[----:B------:R-:W-:Y:S02]  /*1c40*/  IMAD.IADD R11, R0, 0x1, R5 ;  /* 0x00000001000b7824 */ /* 0x000fe400078e0205 */
[----:B------:R-:W-:Y:S01]  /*1c50*/  VIADD R5, R5, 0x4 ;  /* 0x0000000405057836 */ /* 0x000fe20000000000 */
[----:B0-----:R-:W-:-:S06]  /*1c60*/  ULEA UR4, UR5, UR4, 0x18 ;  /* 0x0000000405047291 */ /* 0x001fcc000f8ec0ff */
[----:B------:R-:W-:Y:S02]  /*1c70*/  LEA R6, R2, UR4, 0x2 ;  /* 0x0000000402067c11 */ /* 0x000fe4000f8e10ff */
[----:B------:R-:W0:Y:S03]  /*1c80*/  LDC.64 R2, c[0x0][0x380] ;  /* 0x0000e000ff027b82 */ /* 0x000e260000000a00 */
[----:B------:R-:W1:Y:S04]  /*1c90*/  LDS R9, [R6] ;  /* 0x0000000006097984 */ /* 0x000e680000000800 */
[----:B------:R-:W2:Y:S04]  /*1ca0*/  LDS R13, [R6+0x4] ;  /* 0x00000400060d7984 */ /* 0x000ea80000000800 */
[----:B------:R-:W3:Y:S04]  /*1cb0*/  LDS R15, [R6+0x8] ;  /* 0x00000800060f7984 */ /* 0x000ee80000000800 */
[----:B------:R-:W4:Y:S01]  /*1cc0*/  LDS R17, [R6+0xc] ;  /* 0x00000c0006117984 */ /* 0x000f220000000800 */
[----:B0-----:R-:W-:-:S05]  /*1cd0*/  IMAD.WIDE R2, R11, 0x4, R2 ;  /* 0x000000040b027825 */ /* 0x001fca00078e0202 */
[----:B-1----:R0:W-:Y:S04]  /*1ce0*/  STG.E desc[UR14][R2.64], R9 ;  /* 0x0000000902007986 */ /* 0x0021e8000c10190e */
[----:B--2---:R0:W-:Y:S04]  /*1cf0*/  STG.E desc[UR14][R2.64+0x4], R13 ;  /* 0x0000040d02007986 */ /* 0x0041e8000c10190e */
[----:B---3--:R0:W-:Y:S04]  /*1d00*/  STG.E desc[UR14][R2.64+0x8], R15 ;  /* 0x0000080f02007986 */ /* 0x0081e8000c10190e */
[----:B----4-:R0:W-:Y:S02]  /*1d10*/  STG.E desc[UR14][R2.64+0xc], R17 ;  /* 0x00000c1102007986 */ /* 0x0101e4000c10190e */
.L_x_35:
[----:B------:R-:W-:Y:S05]  /*1d20*/  @!P1 EXIT ;  /* 0x000000000000994d */ /* 0x000fea0003800000 */
[----:B------:R-:W-:Y:S02]  /*1d30*/  ISETP.NE.AND P0, PT, R8, 0x1, PT ;  /* 0x000000010800780c */ /* 0x000fe40003f05270 */
[----:B------:R-:W-:-:S04]  /*1d40*/  LOP3.LUT R7, R7, 0x1, RZ, 0xc0, !PT ;  /* 0x0000000107077812 */ /* 0x000fc800078ec0ff */
[----:B------:R-:W-:-:S07]  /*1d50*/  ISETP.NE.U32.AND P1, PT, R7, 0x1, PT ;  /* 0x000000010700780c */ /* 0x000fce0003f25070 */
[----:B------:R-:W-:Y:S06]  /*1d60*/  @!P0 BRA `(.L_x_36) ;  /* 0x0000000000348947 */ /* 0x000fec0003800000 */
[----:B------:R-:W1:Y:S01]  /*1d70*/  S2UR UR5, SR_CgaCtaId ;  /* 0x00000000000579c3 */ /* 0x000e620000008800 */
[----:B------:R-:W-:Y:S01]  /*1d80*/  UMOV UR4, 0x400 ;  /* 0x0000040000047882 */ /* 0x000fe20000000000 */
[--C-:B0-----:R-:W-:Y:S02]  /*1d90*/  IMAD.IADD R2, R4, 0x1, R5.reuse ;  /* 0x0000000104027824 */ /* 0x101fe400078e0205 */
[----:B------:R-:W-:Y:S02]  /*1da0*/  IMAD.IADD R9, R0, 0x1, R5 ;  /* 0x0000000100097824 */ /* 0x000fe400078e0205 */
[----:B------:R-:W-:Y:S01]  /*1db0*/  VIADD R5, R5, 0x2 ;  /* 0x0000000205057836 */ /* 0x000fe20000000000 */
[----:B-1----:R-:W-:-:S06]  /*1dc0*/  ULEA UR4, UR5, UR4, 0x18 ;  /* 0x0000000405047291 */ /* 0x002fcc000f8ec0ff */
[----:B------:R-:W-:Y:S02]  /*1dd0*/  LEA R6, R2, UR4, 0x2 ;  /* 0x0000000402067c11 */ /* 0x000fe4000f8e10ff */
[----:B------:R-:W0:Y:S03]  /*1de0*/  LDC.64 R2, c[0x0][0x380] ;  /* 0x0000e000ff027b82 */ /* 0x000e260000000a00 */
[----:B------:R-:W1:Y:S04]  /*1df0*/  LDS R7, [R6] ;  /* 0x0000000006077984 */ /* 0x000e680000000800 */
[----:B------:R-:W2:Y:S01]  /*1e00*/  LDS R11, [R6+0x4] ;  /* 0x00000400060b7984 */ /* 0x000ea20000000800 */
[----:B0-----:R-:W-:-:S05]  /*1e10*/  IMAD.WIDE R2, R9, 0x4, R2 ;  /* 0x0000000409027825 */ /* 0x001fca00078e0202 */
[----:B-1----:R1:W-:Y:S04]  /*1e20*/  STG.E desc[UR14][R2.64], R7 ;  /* 0x0000000702007986 */ /* 0x0023e8000c10190e */
[----:B--2---:R1:W-:Y:S02]  /*1e30*/  STG.E desc[UR14][R2.64+0x4], R11 ;  /* 0x0000040b02007986 */ /* 0x0043e4000c10190e */
.L_x_36:
[----:B------:R-:W-:Y:S05]  /*1e40*/  @P1 EXIT ;  /* 0x000000000000194d */ /* 0x000fea0003800000 */
[----:B------:R-:W2:Y:S01]  /*1e50*/  S2UR UR5, SR_CgaCtaId ;  /* 0x00000000000579c3 */ /* 0x000ea20000008800 */
[----:B------:R-:W-:Y:S01]  /*1e60*/  UMOV UR4, 0x400 ;  /* 0x0000040000047882 */ /* 0x000fe20000000000 */
[--C-:B------:R-:W-:Y:S02]  /*1e70*/  IMAD.IADD R4, R4, 0x1, R5.reuse ;  /* 0x0000000104047824 */ /* 0x100fe400078e0205 */
[----:B------:R-:W-:-:S04]  /*1e80*/  IMAD.IADD R5, R0, 0x1, R5 ;  /* 0x0000000100057824 */ /* 0x000fc800078e0205 */
[----:B01----:R-:W0:Y:S01]  /*1e90*/  LDC.64 R2, c[0x0][0x380] ;  /* 0x0000e000ff027b82 */ /* 0x003e220000000a00 */
[----:B--2---:R-:W-:-:S06]  /*1ea0*/  ULEA UR4, UR5, UR4, 0x18 ;  /* 0x0000000405047291 */ /* 0x004fcc000f8ec0ff */
[----:B------:R-:W-:Y:S01]  /*1eb0*/  LEA R4, R4, UR4, 0x2 ;  /* 0x0000000404047c11 */ /* 0x000fe2000f8e10ff */
[----:B0-----:R-:W-:-:S04]  /*1ec0*/  IMAD.WIDE R2, R5, 0x4, R2 ;  /* 0x0000000405027825 */ /* 0x001fc800078e0202 */
[----:B------:R-:W0:Y:S04]  /*1ed0*/  LDS R7, [R4] ;  /* 0x0000000004077984 */ /* 0x000e280000000800 */
[----:B0-----:R-:W-:Y:S01]  /*1ee0*/  STG.E desc[UR14][R2.64], R7 ;  /* 0x0000000702007986 */ /* 0x001fe2000c10190e */
[----:B------:R-:W-:Y:S05]  /*1ef0*/  EXIT ;  /* 0x000000000000794d */ /* 0x000fea0003800000 */
.L_x_37:
        /* <DEDUP_REMOVED lines=16> */
.L_x_39:


//--------------------- .nv.shared._Z15BitoincSortCudaPiii --------------------------
	.section	.nv.shared._Z15BitoincSortCudaPiii,"aw",@nobits
	.sectionflags	@""
	.align	16
	.zero		1024


//--------------------- .nv.shared.reserved.0     --------------------------
	.section	.nv.shared.reserved.0,"aw",@nobits
	.weak		__nv_reservedSMEM_offset_0_alias
	.size		__nv_reservedSMEM_offset_0_alias, 0, 64
	.other		__nv_reservedSMEM_offset_0_alias,@"STO_CUDA_RESERVED_SHARED STV_DEFAULT"
__nv_reservedSMEM_offset_0_alias:
	.zero		0
	.zero		64


//--------------------- .nv.shared._Z20BlockBitonicSortCudaPiii --------------------------
	.section	.nv.shared._Z20BlockBitonicSortCudaPiii,"aw",@nobits
	.sectionflags	@""
	.align	16
	.zero		1024


//--------------------- .nv.constant0._Z15BitoincSortCudaPiii --------------------------
	.section	.nv.constant0._Z15BitoincSortCudaPiii,"a",@progbits
	.sectionflags	@""
	.align	4
.nv.constant0._Z15BitoincSortCudaPiii:
	.zero		912


//--------------------- .nv.constant0._Z20BlockBitonicSortCudaPiii --------------------------
	.section	.nv.constant0._Z20BlockBitonicSortCudaPiii,"a",@progbits
	.sectionflags	@""
	.align	4
.nv.constant0._Z20BlockBitonicSortCudaPiii:
	.zero		912


//--------------------- SYMBOLS --------------------------

	.type		.nv.reservedSmem.offset0,@object
	.size		.nv.reservedSmem.offset0,0x4
	.type		.nv.reservedSmem.cap,@object
	.size		.nv.reservedSmem.cap,0x4
